// auto-generated by cutlass_sweep.sparse_gemm — config: {"arch": "sm_90", "cluster_m": 1, "cluster_n": 1, "dtype": "fp16", "tile_k": 64, "tile_m": 128, "tile_n": 256}
#include "cutlass/cutlass.h"
#include "cutlass/gemm/collective/collective_builder.hpp"
#include "cutlass/gemm/device/gemm_universal_adapter.h"
#include "cutlass/gemm/kernel/gemm_universal.hpp"
#include "cutlass/epilogue/collective/collective_builder.hpp"

using Elem = cutlass::half_t;
using Acc  = float;
using TileShape    = cute::Shape<cute::_128, cute::_256, cute::_64>;
using ClusterShape = cute::Shape<cute::_1, cute::_1, cute::_1>;

using CollectiveEpilogue = typename cutlass::epilogue::collective::CollectiveBuilder<
    cutlass::arch::Sm90, cutlass::arch::OpClassSparseTensorOp,
    TileShape, ClusterShape,
    cutlass::epilogue::collective::EpilogueTileAuto,
    Acc, Acc,
    Acc, cutlass::layout::ColumnMajor, 128 / cutlass::sizeof_bits<Acc>::value,
    Acc, cutlass::layout::ColumnMajor, 128 / cutlass::sizeof_bits<Acc>::value,
    cutlass::epilogue::collective::EpilogueScheduleAuto
  >::CollectiveOp;

using CollectiveMainloop = typename cutlass::gemm::collective::CollectiveBuilder<
    cutlass::arch::Sm90, cutlass::arch::OpClassSparseTensorOp,
    Elem, cutlass::layout::RowMajor, 128 / cutlass::sizeof_bits<Elem>::value,
    Elem, cutlass::layout::ColumnMajor, 128 / cutlass::sizeof_bits<Elem>::value,
    Acc,
    TileShape, ClusterShape,
    cutlass::gemm::collective::StageCountAutoCarveout<static_cast<int>(sizeof(typename CollectiveEpilogue::SharedStorage))>,
    cutlass::gemm::collective::KernelScheduleAuto
  >::CollectiveOp;

using GemmKernel = cutlass::gemm::kernel::GemmUniversal<
    cute::Shape<int,int,int,int>,
    CollectiveMainloop,
    CollectiveEpilogue
>;
using Gemm = cutlass::gemm::device::GemmUniversalAdapter<GemmKernel>;

auto* _anchor = &cutlass::device_kernel<GemmKernel>;


// ===== COMPILED SASS (sm_90a) =====

	.target	sm_90a

	.elftype	@"ET_EXEC"


//--------------------- .note.nv.tkinfo           --------------------------
	.section	.note.nv.tkinfo,"",@"SHT_NOTE"
	.sectionflags	@"SHF_NOTE_NV_TKINFO"
	.tkinfo
        /*0018*/ 	.word	0x00000002
        /*0030*/ 	.string	""
        /*0030*/ 	.string	"ptxas"
        /*0030*/ 	.string	"Cuda compilation tools, release 13.0, V13.0.88"
        /*0030*/ 	.string	"Build cuda_13.0.r13.0/compiler.36424714_0"
        /*0030*/ 	.string	"-arch sm_90a -m 64 "



//--------------------- .note.nv.cuinfo           --------------------------
	.section	.note.nv.cuinfo,"",@"SHT_NOTE"
	.sectionflags	@"SHF_NOTE_NV_CUINFO"
        /*0018*/ 	.short	0x0002
        /*001a*/ 	.short	0x005a
        /*001c*/ 	.short	0x0082
	.zero		2


//--------------------- .nv.info                  --------------------------
	.section	.nv.info,"",@"SHT_CUDA_INFO"
	.align	4


	//----- nvinfo : EIATTR_REGCOUNT
	.align		4
        /*0000*/ 	.byte	0x04, 0x2f
        /*0002*/ 	.short	(.L_12 - .L_11)
	.align		4
.L_11:
        /*0004*/ 	.word	index@(_ZN7cutlass13device_kernelINS_4gemm6kernel13GemmUniversalIN4cute5tupleIJiiiiEEENS1_10collective13CollectiveMmaINS1_40MainloopSm90TmaGmmaWarpSpecializedSparseILi5ENS5_IJNS4_1CILi1EEESB_SB_EEENS1_35KernelTmaWarpSpecializedCooperativeEEENS5_IJNSA_ILi128EEENSA_ILi256EEENSA_ILi64EEEEEENS_6half_tENS5_IJNS4_6LayoutINS5_IJiNS5_IJNSA_ILi2EEEiEEEiEEENS5_IJlNS5_IJSB_SL_EEElEEEEENSK_INS5_IJNS5_IJNS5_IJNSA_ILi8EEESL_NSA_ILi4EEEEEEiEEENS5_IJNS5_IJNSA_ILi16EEESL_SL_EEEiEEEiEEENS5_IJNS5_IJNS5_IJSH_SV_NSA_ILi1024EEEEEENSA_ILi4096EEEEEENS5_IJNS5_IJSB_NSA_ILi512EEENSA_ILi32EEEEEElEEElEEEEEEEESJ_NS5_IJlSB_lEEENS4_8TiledMMAINS4_8MMA_AtomIJNS4_4SM904GMMA6SPARSE27GMMA_64x256x32_F32F16F16_SSILNS1E_5MajorE0ELS1H_0ELNS1E_7ScaleInE1ELS1I_1ELNS1E_9SparseSelE0EEEEEENSK_INS5_IJSL_SB_SB_EEENS5_IJSB_NSA_ILi0EEES1N_EEEEENS5_IJNS4_10UnderscoreES1Q_S1Q_EEEEENS4_13SM90_TMA_LOADENS4_14ComposedLayoutINS4_7SwizzleILi2ELi4ELi3EEENS4_25smem_sparse_ptr_flag_bitsILi2ELi16EEENSK_INS5_IJNS5_IJSB_SR_EEENS5_IJSL_S14_EEEEEENS5_IJNS5_IJS1N_SH_EEESO_EEEEEEEvNS4_8identityES1T_NS1U_INS1V_ILi3ELi4ELi3EEENS4_18smem_ptr_flag_bitsILi16EEENSK_INS5_IJSR_SH_EEENS5_IJSH_SB_EEEEEEEvS26_EENS_8epilogue10collective6detail29Sm90TmaWarpSpecializedAdapterINS2G_15DefaultEpilogueIfNS5_IJSB_llEEES2K_NS2F_6thread17LinearCombinationIfLi1EffLNS2L_9ScaleType4KindE0ELNS_15FloatRoundStyleE2EfEENS1_15EpilogueDefaultEEEEEvvEEEEvNT_6ParamsE)
        /*0008*/ 	.word	0x000000a8


	//----- nvinfo : EIATTR_FRAME_SIZE
	.align		4
.L_12:
        /*000c*/ 	.byte	0x04, 0x11
        /*000e*/ 	.short	(.L_14 - .L_13)
	.align		4
.L_13:
        /*0010*/ 	.word	index@(_ZN7cutlass13device_kernelINS_4gemm6kernel13GemmUniversalIN4cute5tupleIJiiiiEEENS1_10collective13CollectiveMmaINS1_40MainloopSm90TmaGmmaWarpSpecializedSparseILi5ENS5_IJNS4_1CILi1EEESB_SB_EEENS1_35KernelTmaWarpSpecializedCooperativeEEENS5_IJNSA_ILi128EEENSA_ILi256EEENSA_ILi64EEEEEENS_6half_tENS5_IJNS4_6LayoutINS5_IJiNS5_IJNSA_ILi2EEEiEEEiEEENS5_IJlNS5_IJSB_SL_EEElEEEEENSK_INS5_IJNS5_IJNS5_IJNSA_ILi8EEESL_NSA_ILi4EEEEEEiEEENS5_IJNS5_IJNSA_ILi16EEESL_SL_EEEiEEEiEEENS5_IJNS5_IJNS5_IJSH_SV_NSA_ILi1024EEEEEENSA_ILi4096EEEEEENS5_IJNS5_IJSB_NSA_ILi512EEENSA_ILi32EEEEEElEEElEEEEEEEESJ_NS5_IJlSB_lEEENS4_8TiledMMAINS4_8MMA_AtomIJNS4_4SM904GMMA6SPARSE27GMMA_64x256x32_F32F16F16_SSILNS1E_5MajorE0ELS1H_0ELNS1E_7ScaleInE1ELS1I_1ELNS1E_9SparseSelE0EEEEEENSK_INS5_IJSL_SB_SB_EEENS5_IJSB_NSA_ILi0EEES1N_EEEEENS5_IJNS4_10UnderscoreES1Q_S1Q_EEEEENS4_13SM90_TMA_LOADENS4_14ComposedLayoutINS4_7SwizzleILi2ELi4ELi3EEENS4_25smem_sparse_ptr_flag_bitsILi2ELi16EEENSK_INS5_IJNS5_IJSB_SR_EEENS5_IJSL_S14_EEEEEENS5_IJNS5_IJS1N_SH_EEESO_EEEEEEEvNS4_8identityES1T_NS1U_INS1V_ILi3ELi4ELi3EEENS4_18smem_ptr_flag_bitsILi16EEENSK_INS5_IJSR_SH_EEENS5_IJSH_SB_EEEEEEEvS26_EENS_8epilogue10collective6detail29Sm90TmaWarpSpecializedAdapterINS2G_15DefaultEpilogueIfNS5_IJSB_llEEES2K_NS2F_6thread17LinearCombinationIfLi1EffLNS2L_9ScaleType4KindE0ELNS_15FloatRoundStyleE2EfEENS1_15EpilogueDefaultEEEEEvvEEEEvNT_6ParamsE)
        /*0014*/ 	.word	0x00000000


	//----- nvinfo : EIATTR_MIN_STACK_SIZE
	.align		4
.L_14:
        /*0018*/ 	.byte	0x04, 0x12
        /*001a*/ 	.short	(.L_16 - .L_15)
	.align		4
.L_15:
        /*001c*/ 	.word	index@(_ZN7cutlass13device_kernelINS_4gemm6kernel13GemmUniversalIN4cute5tupleIJiiiiEEENS1_10collective13CollectiveMmaINS1_40MainloopSm90TmaGmmaWarpSpecializedSparseILi5ENS5_IJNS4_1CILi1EEESB_SB_EEENS1_35KernelTmaWarpSpecializedCooperativeEEENS5_IJNSA_ILi128EEENSA_ILi256EEENSA_ILi64EEEEEENS_6half_tENS5_IJNS4_6LayoutINS5_IJiNS5_IJNSA_ILi2EEEiEEEiEEENS5_IJlNS5_IJSB_SL_EEElEEEEENSK_INS5_IJNS5_IJNS5_IJNSA_ILi8EEESL_NSA_ILi4EEEEEEiEEENS5_IJNS5_IJNSA_ILi16EEESL_SL_EEEiEEEiEEENS5_IJNS5_IJNS5_IJSH_SV_NSA_ILi1024EEEEEENSA_ILi4096EEEEEENS5_IJNS5_IJSB_NSA_ILi512EEENSA_ILi32EEEEEElEEElEEEEEEEESJ_NS5_IJlSB_lEEENS4_8TiledMMAINS4_8MMA_AtomIJNS4_4SM904GMMA6SPARSE27GMMA_64x256x32_F32F16F16_SSILNS1E_5MajorE0ELS1H_0ELNS1E_7ScaleInE1ELS1I_1ELNS1E_9SparseSelE0EEEEEENSK_INS5_IJSL_SB_SB_EEENS5_IJSB_NSA_ILi0EEES1N_EEEEENS5_IJNS4_10UnderscoreES1Q_S1Q_EEEEENS4_13SM90_TMA_LOADENS4_14ComposedLayoutINS4_7SwizzleILi2ELi4ELi3EEENS4_25smem_sparse_ptr_flag_bitsILi2ELi16EEENSK_INS5_IJNS5_IJSB_SR_EEENS5_IJSL_S14_EEEEEENS5_IJNS5_IJS1N_SH_EEESO_EEEEEEEvNS4_8identityES1T_NS1U_INS1V_ILi3ELi4ELi3EEENS4_18smem_ptr_flag_bitsILi16EEENSK_INS5_IJSR_SH_EEENS5_IJSH_SB_EEEEEEEvS26_EENS_8epilogue10collective6detail29Sm90TmaWarpSpecializedAdapterINS2G_15DefaultEpilogueIfNS5_IJSB_llEEES2K_NS2F_6thread17LinearCombinationIfLi1EffLNS2L_9ScaleType4KindE0ELNS_15FloatRoundStyleE2EfEENS1_15EpilogueDefaultEEEEEvvEEEEvNT_6ParamsE)
        /*0020*/ 	.word	0x00000000
.L_16:


//--------------------- .nv.compat                --------------------------
	.section	.nv.compat,"",@"SHT_CUDA_COMPAT_INFO"
	.align	4
        /*0000*/ 	.byte	0x02, 0x09, 0x01, 0x00, 0x02, 0x02, 0x04, 0x00, 0x02, 0x05, 0x05, 0x00, 0x03, 0x07, 0x01, 0x01
        /*0010*/ 	.byte	0x02, 0x03, 0x01, 0x00, 0x02, 0x06, 0x01, 0x00, 0x04, 0x0b, 0x08, 0x00, 0x00, 0x00, 0x00, 0x00
        /*0020*/ 	.byte	0x00, 0x00, 0x00, 0x00


//--------------------- .nv.info._ZN7cutlass13device_kernelINS_4gemm6kernel13GemmUniversalIN4cute5tupleIJiiiiEEENS1_10collective13CollectiveMmaINS1_40MainloopSm90TmaGmmaWarpSpecializedSparseILi5ENS5_IJNS4_1CILi1EEESB_SB_EEENS1_35KernelTmaWarpSpecializedCooperativeEEENS5_IJNSA_ILi128EEENSA_ILi256EEENSA_ILi64EEEEEENS_6half_tENS5_IJNS4_6LayoutINS5_IJiNS5_IJNSA_ILi2EEEiEEEiEEENS5_IJlNS5_IJSB_SL_EEElEEEEENSK_INS5_IJNS5_IJNS5_IJNSA_ILi8EEESL_NSA_ILi4EEEEEEiEEENS5_IJNS5_IJNSA_ILi16EEESL_SL_EEEiEEEiEEENS5_IJNS5_IJNS5_IJSH_SV_NSA_ILi1024EEEEEENSA_ILi4096EEEEEENS5_IJNS5_IJSB_NSA_ILi512EEENSA_ILi32EEEEEElEEElEEEEEEEESJ_NS5_IJlSB_lEEENS4_8TiledMMAINS4_8MMA_AtomIJNS4_4SM904GMMA6SPARSE27GMMA_64x256x32_F32F16F16_SSILNS1E_5MajorE0ELS1H_0ELNS1E_7ScaleInE1ELS1I_1ELNS1E_9SparseSelE0EEEEEENSK_INS5_IJSL_SB_SB_EEENS5_IJSB_NSA_ILi0EEES1N_EEEEENS5_IJNS4_10UnderscoreES1Q_S1Q_EEEEENS4_13SM90_TMA_LOADENS4_14ComposedLayoutINS4_7SwizzleILi2ELi4ELi3EEENS4_25smem_sparse_ptr_flag_bitsILi2ELi16EEENSK_INS5_IJNS5_IJSB_SR_EEENS5_IJSL_S14_EEEEEENS5_IJNS5_IJS1N_SH_EEESO_EEEEEEEvNS4_8identityES1T_NS1U_INS1V_ILi3ELi4ELi3EEENS4_18smem_ptr_flag_bitsILi16EEENSK_INS5_IJSR_SH_EEENS5_IJSH_SB_EEEEEEEvS26_EENS_8epilogue10collective6detail29Sm90TmaWarpSpecializedAdapterINS2G_15DefaultEpilogueIfNS5_IJSB_llEEES2K_NS2F_6thread17LinearCombinationIfLi1EffLNS2L_9ScaleType4KindE0ELNS_15FloatRoundStyleE2EfEENS1_15EpilogueDefaultEEEEEvvEEEEvNT_6ParamsE --------------------------
	.section	.nv.info._ZN7cutlass13device_kernelINS_4gemm6kernel13GemmUniversalIN4cute5tupleIJiiiiEEENS1_10collective13CollectiveMmaINS1_40MainloopSm90TmaGmmaWarpSpecializedSparseILi5ENS5_IJNS4_1CILi1EEESB_SB_EEENS1_35KernelTmaWarpSpecializedCooperativeEEENS5_IJNSA_ILi128EEENSA_ILi256EEENSA_ILi64EEEEEENS_6half_tENS5_IJNS4_6LayoutINS5_IJiNS5_IJNSA_ILi2EEEiEEEiEEENS5_IJlNS5_IJSB_SL_EEElEEEEENSK_INS5_IJNS5_IJNS5_IJNSA_ILi8EEESL_NSA_ILi4EEEEEEiEEENS5_IJNS5_IJNSA_ILi16EEESL_SL_EEEiEEEiEEENS5_IJNS5_IJNS5_IJSH_SV_NSA_ILi1024EEEEEENSA_ILi4096EEEEEENS5_IJNS5_IJSB_NSA_ILi512EEENSA_ILi32EEEEEElEEElEEEEEEEESJ_NS5_IJlSB_lEEENS4_8TiledMMAINS4_8MMA_AtomIJNS4_4SM904GMMA6SPARSE27GMMA_64x256x32_F32F16F16_SSILNS1E_5MajorE0ELS1H_0ELNS1E_7ScaleInE1ELS1I_1ELNS1E_9SparseSelE0EEEEEENSK_INS5_IJSL_SB_SB_EEENS5_IJSB_NSA_ILi0EEES1N_EEEEENS5_IJNS4_10UnderscoreES1Q_S1Q_EEEEENS4_13SM90_TMA_LOADENS4_14ComposedLayoutINS4_7SwizzleILi2ELi4ELi3EEENS4_25smem_sparse_ptr_flag_bitsILi2ELi16EEENSK_INS5_IJNS5_IJSB_SR_EEENS5_IJSL_S14_EEEEEENS5_IJNS5_IJS1N_SH_EEESO_EEEEEEEvNS4_8identityES1T_NS1U_INS1V_ILi3ELi4ELi3EEENS4_18smem_ptr_flag_bitsILi16EEENSK_INS5_IJSR_SH_EEENS5_IJSH_SB_EEEEEEEvS26_EENS_8epilogue10collective6detail29Sm90TmaWarpSpecializedAdapterINS2G_15DefaultEpilogueIfNS5_IJSB_llEEES2K_NS2F_6thread17LinearCombinationIfLi1EffLNS2L_9ScaleType4KindE0ELNS_15FloatRoundStyleE2EfEENS1_15EpilogueDefaultEEEEEvvEEEEvNT_6ParamsE,"",@"SHT_CUDA_INFO"
	.sectionflags	@""
	.align	4


	//----- nvinfo : EIATTR_CUDA_API_VERSION
	.align		4
        /*0000*/ 	.byte	0x04, 0x37
        /*0002*/ 	.short	(.L_18 - .L_17)
.L_17:
        /*0004*/ 	.word	0x00000082


	//----- nvinfo : EIATTR_KPARAM_INFO
	.align		4
.L_18:
        /*0008*/ 	.byte	0x04, 0x17
        /*000a*/ 	.short	(.L_20 - .L_19)
.L_19:
        /*000c*/ 	.word	0x00000000
        /*0010*/ 	.short	0x0000
        /*0012*/ 	.short	0x0070
        /*0014*/ 	.byte	0x00, 0xf0, 0x01, 0x14


	//----- nvinfo : EIATTR_SPARSE_MMA_MASK
	.align		4
.L_20:
        /*0018*/ 	.byte	0x03, 0x50
        /*001a*/ 	.short	0x0002


	//----- nvinfo : EIATTR_MAXREG_COUNT
	.align		4
        /*001c*/ 	.byte	0x03, 0x1b
        /*001e*/ 	.short	0x00a8


	//----- nvinfo : EIATTR_NUM_BARRIERS
	.align		4
        /*0020*/ 	.byte	0x02, 0x4c
        /*0022*/ 	.byte	0x01
	.zero		1


	//----- nvinfo : EIATTR_MERCURY_ISA_VERSION
	.align		4
        /*0024*/ 	.byte	0x03, 0x5f
        /*0026*/ 	.short	0x0101


	//----- nvinfo : EIATTR_INT_WARP_WIDE_INSTR_OFFSETS
	.align		4
        /*0028*/ 	.byte	0x04, 0x31
        /*002a*/ 	.short	(.L_22 - .L_21)


	//   ....[0]....
.L_21:
        /*002c*/ 	.word	0x00000410


	//   ....[1]....
        /*0030*/ 	.word	0x00000420


	//   ....[2]....
        /*0034*/ 	.word	0x00000520


	//----- nvinfo : EIATTR_COOP_GROUP_MASK_REGIDS
	.align		4
.L_22:
        /*0038*/ 	.byte	0x04, 0x29
        /*003a*/ 	.short	(.L_24 - .L_23)


	//   ....[0]....
.L_23:
        /*003c*/ 	.word	0xffffffff


	//   ....[1]....
        /*0040*/ 	.word	0xffffffff


	//   ....[2]....
        /*0044*/ 	.word	0xffffffff


	//   ....[3]....
        /*0048*/ 	.word	0xffffffff


	//   ....[4]....
        /*004c*/ 	.word	0xffffffff


	//----- nvinfo : EIATTR_COOP_GROUP_INSTR_OFFSETS
	.align		4
.L_24:
        /*0050*/ 	.byte	0x04, 0x28
        /*0052*/ 	.short	(.L_26 - .L_25)


	//   ....[0]....
.L_25:
        /*0054*/ 	.word	0x00000060


	//   ....[1]....
        /*0058*/ 	.word	0x00000070


	//   ....[2]....
        /*005c*/ 	.word	0x00000160


	//   ....[3]....
        /*0060*/ 	.word	0x00000310


	//   ....[4]....
        /*0064*/ 	.word	0x00001000


	//----- nvinfo : EIATTR_REG_RECONFIG
	.align		4
.L_26:
        /*0068*/ 	.byte	0x01, 0x54
	.zero		2


	//----- nvinfo : EIATTR_MBARRIER_INSTR_OFFSETS
	.align		4
        /*006c*/ 	.byte	0x04, 0x39
        /*006e*/ 	.short	(.L_28 - .L_27)


	//   ....[0]....
.L_27:
        /*0070*/ 	.word	0x00000260
        /*0074*/ 	.word	0x000000ff
        /*0078*/ 	.word	0x00000000
        /*007c*/ 	.short	0x0100
        /*007e*/ 	.byte	0x08
	.zero		1


	//   ....[1]....
        /*0080*/ 	.word	0x00000270
        /*0084*/ 	.word	0x000000ff
        /*0088*/ 	.word	0x00000028
        /*008c*/ 	.short	0x0100
        /*008e*/ 	.byte	0x08
	.zero		1


	//   ....[2]....
        /*0090*/ 	.word	0x00000280
        /*0094*/ 	.word	0x000000ff
        /*0098*/ 	.word	0x00000008
        /*009c*/ 	.short	0x0100
        /*009e*/ 	.byte	0x08
	.zero		1


	//   ....[3]....
        /*00a0*/ 	.word	0x00000290
        /*00a4*/ 	.word	0x000000ff
        /*00a8*/ 	.word	0x00000030
        /*00ac*/ 	.short	0x0100
        /*00ae*/ 	.byte	0x08
	.zero		1


	//   ....[4]....
        /*00b0*/ 	.word	0x000002a0
        /*00b4*/ 	.word	0x000000ff
        /*00b8*/ 	.word	0x00000010
        /*00bc*/ 	.short	0x0100
        /*00be*/ 	.byte	0x08
	.zero		1


	//   ....[5]....
        /*00c0*/ 	.word	0x000002b0
        /*00c4*/ 	.word	0x000000ff
        /*00c8*/ 	.word	0x00000038
        /*00cc*/ 	.short	0x0100
        /*00ce*/ 	.byte	0x08
	.zero		1


	//   ....[6]....
        /*00d0*/ 	.word	0x000002c0
        /*00d4*/ 	.word	0x000000ff
        /*00d8*/ 	.word	0x00000018
        /*00dc*/ 	.short	0x0100
        /*00de*/ 	.byte	0x08
	.zero		1


	//   ....[7]....
        /*00e0*/ 	.word	0x000002d0
        /*00e4*/ 	.word	0x000000ff
        /*00e8*/ 	.word	0x00000040
        /*00ec*/ 	.short	0x0100
        /*00ee*/ 	.byte	0x08
	.zero		1


	//   ....[8]....
        /*00f0*/ 	.word	0x000002e0
        /*00f4*/ 	.word	0x000000ff
        /*00f8*/ 	.word	0x00000020
        /*00fc*/ 	.short	0x0100
        /*00fe*/ 	.byte	0x08
	.zero		1


	//   ....[9]....
        /*0100*/ 	.word	0x000002f0
        /*0104*/ 	.word	0x000000ff
        /*0108*/ 	.word	0x00000048
        /*010c*/ 	.short	0x0100
        /*010e*/ 	.byte	0x08
	.zero		1


	//   ....[10]....
        /*0110*/ 	.word	0x00000580
        /*0114*/ 	.word	0x000000ff
        /*0118*/ 	.word	0x00000060
        /*011c*/ 	.short	0x0100
        /*011e*/ 	.byte	0x06
	.zero		1


	//   ....[11]....
        /*0120*/ 	.word	0x000005d0
        /*0124*/ 	.word	0x000000ff
        /*0128*/ 	.word	0x00000068
        /*012c*/ 	.short	0x0100
        /*012e*/ 	.byte	0x06
	.zero		1


	//   ....[12]....
        /*0130*/ 	.word	0x00001540
        /*0134*/ 	.word	0x000000ff
        /*0138*/ 	.word	0x00000000
        /*013c*/ 	.short	0x010a
        /*013e*/ 	.byte	0x08
	.zero		1


	//   ....[13]....
        /*0140*/ 	.word	0x00001610
        /*0144*/ 	.word	0x000000ff
        /*0148*/ 	.word	0x00000000
        /*014c*/ 	.short	0x010a
        /*014e*/ 	.byte	0x08
	.zero		1


	//   ....[14]....
        /*0150*/ 	.word	0x000017c0
        /*0154*/ 	.word	0x000000ff
        /*0158*/ 	.word	0x00000000
        /*015c*/ 	.short	0x0101
        /*015e*/ 	.byte	0x08
	.zero		1


	//   ....[15]....
        /*0160*/ 	.word	0x0000bdd0
        /*0164*/ 	.word	0x0000000e
        /*0168*/ 	.word	0x00000028
        /*016c*/ 	.short	0x010a
        /*016e*/ 	.byte	0x3f
	.zero		1


	//   ....[16]....
        /*0170*/ 	.word	0x0000c240
        /*0174*/ 	.word	0x00000008
        /*0178*/ 	.word	0x00000068
        /*017c*/ 	.short	0x0101
        /*017e*/ 	.byte	0x3f
	.zero		1


	//   ....[17]....
        /*0180*/ 	.word	0x0000c930
        /*0184*/ 	.word	0x00000006
        /*0188*/ 	.word	0x00000000
        /*018c*/ 	.short	0x010a
        /*018e*/ 	.byte	0x3f
	.zero		1


	//   ....[18]....
        /*0190*/ 	.word	0x0000c9b0
        /*0194*/ 	.word	0x00000007
        /*0198*/ 	.word	0x00000000
        /*019c*/ 	.short	0x010a
        /*019e*/ 	.byte	0x3f
	.zero		1


	//   ....[19]....
        /*01a0*/ 	.word	0x0000ca40
        /*01a4*/ 	.word	0x0000000a
        /*01a8*/ 	.word	0x00000000
        /*01ac*/ 	.short	0x010a
        /*01ae*/ 	.byte	0x3f
	.zero		1


	//   ....[20]....
        /*01b0*/ 	.word	0x0000cad0
        /*01b4*/ 	.word	0x0000000b
        /*01b8*/ 	.word	0x00000000
        /*01bc*/ 	.short	0x010a
        /*01be*/ 	.byte	0x3f
	.zero		1


	//   ....[21]....
        /*01c0*/ 	.word	0x0000cb60
        /*01c4*/ 	.word	0x00000003
        /*01c8*/ 	.word	0x00000000
        /*01cc*/ 	.short	0x010a
        /*01ce*/ 	.byte	0x3f
	.zero		1


	//   ....[22]....
        /*01d0*/ 	.word	0x0000cbd0
        /*01d4*/ 	.word	0x0000000e
        /*01d8*/ 	.word	0x00000000
        /*01dc*/ 	.short	0x010a
        /*01de*/ 	.byte	0x3f
	.zero		1


	//   ....[23]....
        /*01e0*/ 	.word	0x0000cca0
        /*01e4*/ 	.word	0x0000000e
        /*01e8*/ 	.word	0x00000028
        /*01ec*/ 	.short	0x010a
        /*01ee*/ 	.byte	0x3f
	.zero		1


	//   ....[24]....
        /*01f0*/ 	.word	0x0000cd80
        /*01f4*/ 	.word	0x00000006
        /*01f8*/ 	.word	0x00000000
        /*01fc*/ 	.short	0x010a
        /*01fe*/ 	.byte	0x3f
	.zero		1


	//   ....[25]....
        /*0200*/ 	.word	0x0000cdd0
        /*0204*/ 	.word	0x00000007
        /*0208*/ 	.word	0x00000000
        /*020c*/ 	.short	0x010a
        /*020e*/ 	.byte	0x3f
	.zero		1


	//   ....[26]....
        /*0210*/ 	.word	0x0000ce20
        /*0214*/ 	.word	0x0000000a
        /*0218*/ 	.word	0x00000000
        /*021c*/ 	.short	0x010a
        /*021e*/ 	.byte	0x3f
	.zero		1


	//   ....[27]....
        /*0220*/ 	.word	0x0000ce70
        /*0224*/ 	.word	0x0000000b
        /*0228*/ 	.word	0x00000000
        /*022c*/ 	.short	0x010a
        /*022e*/ 	.byte	0x3f
	.zero		1


	//----- nvinfo : EIATTR_NUM_MBARRIERS
	.align		4
.L_28:
        /*0230*/ 	.byte	0x03, 0x38
        /*0232*/ 	.short	0x000c


	//----- nvinfo : EIATTR_EXIT_INSTR_OFFSETS
	.align		4
        /*0234*/ 	.byte	0x04, 0x1c
        /*0236*/ 	.short	(.L_30 - .L_29)


	//   ....[0]....
.L_29:
        /*0238*/ 	.word	0x00000620


	//   ....[1]....
        /*023c*/ 	.word	0x00000ed0


	//   ....[2]....
        /*0240*/ 	.word	0x0000b430


	//   ....[3]....
        /*0244*/ 	.word	0x0000ba60


	//   ....[4]....
        /*0248*/ 	.word	0x0000cbb0


	//----- nvinfo : EIATTR_MAX_THREADS
	.align		4
.L_30:
        /*024c*/ 	.byte	0x04, 0x05
        /*024e*/ 	.short	(.L_32 - .L_31)
.L_31:
        /*0250*/ 	.word	0x00000180
        /*0254*/ 	.word	0x00000001
        /*0258*/ 	.word	0x00000001


	//----- nvinfo : EIATTR_CRS_STACK_SIZE
	.align		4
.L_32:
        /*025c*/ 	.byte	0x04, 0x1e
        /*025e*/ 	.short	(.L_34 - .L_33)
.L_33:
        /*0260*/ 	.word	0x00000000


	//----- nvinfo : EIATTR_CBANK_PARAM_SIZE
	.align		4
.L_34:
        /*0264*/ 	.byte	0x03, 0x19
        /*0266*/ 	.short	0x0570


	//----- nvinfo : EIATTR_PARAM_CBANK
	.align		4
        /*0268*/ 	.byte	0x04, 0x0a
        /*026a*/ 	.short	(.L_36 - .L_35)
	.align		4
.L_35:
        /*026c*/ 	.word	index@(.nv.constant0._ZN7cutlass13device_kernelINS_4gemm6kernel13GemmUniversalIN4cute5tupleIJiiiiEEENS1_10collective13CollectiveMmaINS1_40MainloopSm90TmaGmmaWarpSpecializedSparseILi5ENS5_IJNS4_1CILi1EEESB_SB_EEENS1_35KernelTmaWarpSpecializedCooperativeEEENS5_IJNSA_ILi128EEENSA_ILi256EEENSA_ILi64EEEEEENS_6half_tENS5_IJNS4_6LayoutINS5_IJiNS5_IJNSA_ILi2EEEiEEEiEEENS5_IJlNS5_IJSB_SL_EEElEEEEENSK_INS5_IJNS5_IJNS5_IJNSA_ILi8EEESL_NSA_ILi4EEEEEEiEEENS5_IJNS5_IJNSA_ILi16EEESL_SL_EEEiEEEiEEENS5_IJNS5_IJNS5_IJSH_SV_NSA_ILi1024EEEEEENSA_ILi4096EEEEEENS5_IJNS5_IJSB_NSA_ILi512EEENSA_ILi32EEEEEElEEElEEEEEEEESJ_NS5_IJlSB_lEEENS4_8TiledMMAINS4_8MMA_AtomIJNS4_4SM904GMMA6SPARSE27GMMA_64x256x32_F32F16F16_SSILNS1E_5MajorE0ELS1H_0ELNS1E_7ScaleInE1ELS1I_1ELNS1E_9SparseSelE0EEEEEENSK_INS5_IJSL_SB_SB_EEENS5_IJSB_NSA_ILi0EEES1N_EEEEENS5_IJNS4_10UnderscoreES1Q_S1Q_EEEEENS4_13SM90_TMA_LOADENS4_14ComposedLayoutINS4_7SwizzleILi2ELi4ELi3EEENS4_25smem_sparse_ptr_flag_bitsILi2ELi16EEENSK_INS5_IJNS5_IJSB_SR_EEENS5_IJSL_S14_EEEEEENS5_IJNS5_IJS1N_SH_EEESO_EEEEEEEvNS4_8identityES1T_NS1U_INS1V_ILi3ELi4ELi3EEENS4_18smem_ptr_flag_bitsILi16EEENSK_INS5_IJSR_SH_EEENS5_IJSH_SB_EEEEEEEvS26_EENS_8epilogue10collective6detail29Sm90TmaWarpSpecializedAdapterINS2G_15DefaultEpilogueIfNS5_IJSB_llEEES2K_NS2F_6thread17LinearCombinationIfLi1EffLNS2L_9ScaleType4KindE0ELNS_15FloatRoundStyleE2EfEENS1_15EpilogueDefaultEEEEEvvEEEEvNT_6ParamsE)
        /*0270*/ 	.short	0x0210
        /*0272*/ 	.short	0x0570


	//----- nvinfo : EIATTR_SW_WAR
	.align		4
.L_36:
        /*0274*/ 	.byte	0x04, 0x36
        /*0276*/ 	.short	(.L_38 - .L_37)
.L_37:
        /*0278*/ 	.word	0x00000008
.L_38:


//--------------------- .nv.callgraph             --------------------------
	.section	.nv.callgraph,"",@"SHT_CUDA_CALLGRAPH"
	.align	4
	.sectionentsize	8
	.align		4
        /*0000*/ 	.word	0x00000000
	.align		4
        /*0004*/ 	.word	0xffffffff
	.align		4
        /*0008*/ 	.word	0x00000000
	.align		4
        /*000c*/ 	.word	0xfffffffe
	.align		4
        /*0010*/ 	.word	0x00000000
	.align		4
        /*0014*/ 	.word	0xfffffffd
	.align		4
        /*0018*/ 	.word	0x00000000
	.align		4
        /*001c*/ 	.word	0xfffffffc


//--------------------- .nv.constant4             --------------------------
	.section	.nv.constant4,"a",@progbits
	.align	8
	.align		8
.nv.constant4:
        /*0000*/ 	.dword	_ZN39_INTERNAL_126c99db_4_k_cu_03716fe0_27954cuda3std3__45__cpo5beginE
	.align		8
        /*0008*/ 	.dword	_ZN39_INTERNAL_126c99db_4_k_cu_03716fe0_27954cuda3std3__45__cpo3endE
	.align		8
        /*0010*/ 	.dword	_ZN39_INTERNAL_126c99db_4_k_cu_03716fe0_27954cuda3std3__45__cpo6cbeginE
	.align		8
        /*0018*/ 	.dword	_ZN39_INTERNAL_126c99db_4_k_cu_03716fe0_27954cuda3std3__45__cpo4cendE
	.align		8
        /*0020*/ 	.dword	_ZN39_INTERNAL_126c99db_4_k_cu_03716fe0_27954cuda3std3__441_GLOBAL__N__126c99db_4_k_cu_03716fe0_27956ignoreE
	.align		8
        /*0028*/ 	.dword	_ZN39_INTERNAL_126c99db_4_k_cu_03716fe0_27954cuda3std3__419piecewise_constructE
	.align		8
        /*0030*/ 	.dword	_ZN39_INTERNAL_126c99db_4_k_cu_03716fe0_27954cuda3std3__48in_placeE
	.align		8
        /*0038*/ 	.dword	_ZN39_INTERNAL_126c99db_4_k_cu_03716fe0_27954cuda3std6ranges3__45__cpo4swapE
	.align		8
        /*0040*/ 	.dword	_ZN39_INTERNAL_126c99db_4_k_cu_03716fe0_27954cuda3std6ranges3__45__cpo9iter_moveE
	.align		8
        /*0048*/ 	.dword	_ZN39_INTERNAL_126c99db_4_k_cu_03716fe0_27954cute7productE
	.align		8
        /*0050*/ 	.dword	_ZN39_INTERNAL_126c99db_4_k_cu_03716fe0_27954cute1_E


//--------------------- .text._ZN7cutlass13device_kernelINS_4gemm6kernel13GemmUniversalIN4cute5tupleIJiiiiEEENS1_10collective13CollectiveMmaINS1_40MainloopSm90TmaGmmaWarpSpecializedSparseILi5ENS5_IJNS4_1CILi1EEESB_SB_EEENS1_35KernelTmaWarpSpecializedCooperativeEEENS5_IJNSA_ILi128EEENSA_ILi256EEENSA_ILi64EEEEEENS_6half_tENS5_IJNS4_6LayoutINS5_IJiNS5_IJNSA_ILi2EEEiEEEiEEENS5_IJlNS5_IJSB_SL_EEElEEEEENSK_INS5_IJNS5_IJNS5_IJNSA_ILi8EEESL_NSA_ILi4EEEEEEiEEENS5_IJNS5_IJNSA_ILi16EEESL_SL_EEEiEEEiEEENS5_IJNS5_IJNS5_IJSH_SV_NSA_ILi1024EEEEEENSA_ILi4096EEEEEENS5_IJNS5_IJSB_NSA_ILi512EEENSA_ILi32EEEEEElEEElEEEEEEEESJ_NS5_IJlSB_lEEENS4_8TiledMMAINS4_8MMA_AtomIJNS4_4SM904GMMA6SPARSE27GMMA_64x256x32_F32F16F16_SSILNS1E_5MajorE0ELS1H_0ELNS1E_7ScaleInE1ELS1I_1ELNS1E_9SparseSelE0EEEEEENSK_INS5_IJSL_SB_SB_EEENS5_IJSB_NSA_ILi0EEES1N_EEEEENS5_IJNS4_10UnderscoreES1Q_S1Q_EEEEENS4_13SM90_TMA_LOADENS4_14ComposedLayoutINS4_7SwizzleILi2ELi4ELi3EEENS4_25smem_sparse_ptr_flag_bitsILi2ELi16EEENSK_INS5_IJNS5_IJSB_SR_EEENS5_IJSL_S14_EEEEEENS5_IJNS5_IJS1N_SH_EEESO_EEEEEEEvNS4_8identityES1T_NS1U_INS1V_ILi3ELi4ELi3EEENS4_18smem_ptr_flag_bitsILi16EEENSK_INS5_IJSR_SH_EEENS5_IJSH_SB_EEEEEEEvS26_EENS_8epilogue10collective6detail29Sm90TmaWarpSpecializedAdapterINS2G_15DefaultEpilogueIfNS5_IJSB_llEEES2K_NS2F_6thread17LinearCombinationIfLi1EffLNS2L_9ScaleType4KindE0ELNS_15FloatRoundStyleE2EfEENS1_15EpilogueDefaultEEEEEvvEEEEvNT_6ParamsE --------------------------
	.section	.text._ZN7cutlass13device_kernelINS_4gemm6kernel13GemmUniversalIN4cute5tupleIJiiiiEEENS1_10collective13CollectiveMmaINS1_40MainloopSm90TmaGmmaWarpSpecializedSparseILi5ENS5_IJNS4_1CILi1EEESB_SB_EEENS1_35KernelTmaWarpSpecializedCooperativeEEENS5_IJNSA_ILi128EEENSA_ILi256EEENSA_ILi64EEEEEENS_6half_tENS5_IJNS4_6LayoutINS5_IJiNS5_IJNSA_ILi2EEEiEEEiEEENS5_IJlNS5_IJSB_SL_EEElEEEEENSK_INS5_IJNS5_IJNS5_IJNSA_ILi8EEESL_NSA_ILi4EEEEEEiEEENS5_IJNS5_IJNSA_ILi16EEESL_SL_EEEiEEEiEEENS5_IJNS5_IJNS5_IJSH_SV_NSA_ILi1024EEEEEENSA_ILi4096EEEEEENS5_IJNS5_IJSB_NSA_ILi512EEENSA_ILi32EEEEEElEEElEEEEEEEESJ_NS5_IJlSB_lEEENS4_8TiledMMAINS4_8MMA_AtomIJNS4_4SM904GMMA6SPARSE27GMMA_64x256x32_F32F16F16_SSILNS1E_5MajorE0ELS1H_0ELNS1E_7ScaleInE1ELS1I_1ELNS1E_9SparseSelE0EEEEEENSK_INS5_IJSL_SB_SB_EEENS5_IJSB_NSA_ILi0EEES1N_EEEEENS5_IJNS4_10UnderscoreES1Q_S1Q_EEEEENS4_13SM90_TMA_LOADENS4_14ComposedLayoutINS4_7SwizzleILi2ELi4ELi3EEENS4_25smem_sparse_ptr_flag_bitsILi2ELi16EEENSK_INS5_IJNS5_IJSB_SR_EEENS5_IJSL_S14_EEEEEENS5_IJNS5_IJS1N_SH_EEESO_EEEEEEEvNS4_8identityES1T_NS1U_INS1V_ILi3ELi4ELi3EEENS4_18smem_ptr_flag_bitsILi16EEENSK_INS5_IJSR_SH_EEENS5_IJSH_SB_EEEEEEEvS26_EENS_8epilogue10collective6detail29Sm90TmaWarpSpecializedAdapterINS2G_15DefaultEpilogueIfNS5_IJSB_llEEES2K_NS2F_6thread17LinearCombinationIfLi1EffLNS2L_9ScaleType4KindE0ELNS_15FloatRoundStyleE2EfEENS1_15EpilogueDefaultEEEEEvvEEEEvNT_6ParamsE,"ax",@progbits
	.align	128
.text._ZN7cutlass13device_kernelINS_4gemm6kernel13GemmUniversalIN4cute5tupleIJiiiiEEENS1_10collective13CollectiveMmaINS1_40MainloopSm90TmaGmmaWarpSpecializedSparseILi5ENS5_IJNS4_1CILi1EEESB_SB_EEENS1_35KernelTmaWarpSpecializedCooperativeEEENS5_IJNSA_ILi128EEENSA_ILi256EEENSA_ILi64EEEEEENS_6half_tENS5_IJNS4_6LayoutINS5_IJiNS5_IJNSA_ILi2EEEiEEEiEEENS5_IJlNS5_IJSB_SL_EEElEEEEENSK_INS5_IJNS5_IJNS5_IJNSA_ILi8EEESL_NSA_ILi4EEEEEEiEEENS5_IJNS5_IJNSA_ILi16EEESL_SL_EEEiEEEiEEENS5_IJNS5_IJNS5_IJSH_SV_NSA_ILi1024EEEEEENSA_ILi4096EEEEEENS5_IJNS5_IJSB_NSA_ILi512EEENSA_ILi32EEEEEElEEElEEEEEEEESJ_NS5_IJlSB_lEEENS4_8TiledMMAINS4_8MMA_AtomIJNS4_4SM904GMMA6SPARSE27GMMA_64x256x32_F32F16F16_SSILNS1E_5MajorE0ELS1H_0ELNS1E_7ScaleInE1ELS1I_1ELNS1E_9SparseSelE0EEEEEENSK_INS5_IJSL_SB_SB_EEENS5_IJSB_NSA_ILi0EEES1N_EEEEENS5_IJNS4_10UnderscoreES1Q_S1Q_EEEEENS4_13SM90_TMA_LOADENS4_14ComposedLayoutINS4_7SwizzleILi2ELi4ELi3EEENS4_25smem_sparse_ptr_flag_bitsILi2ELi16EEENSK_INS5_IJNS5_IJSB_SR_EEENS5_IJSL_S14_EEEEEENS5_IJNS5_IJS1N_SH_EEESO_EEEEEEEvNS4_8identityES1T_NS1U_INS1V_ILi3ELi4ELi3EEENS4_18smem_ptr_flag_bitsILi16EEENSK_INS5_IJSR_SH_EEENS5_IJSH_SB_EEEEEEEvS26_EENS_8epilogue10collective6detail29Sm90TmaWarpSpecializedAdapterINS2G_15DefaultEpilogueIfNS5_IJSB_llEEES2K_NS2F_6thread17LinearCombinationIfLi1EffLNS2L_9ScaleType4KindE0ELNS_15FloatRoundStyleE2EfEENS1_15EpilogueDefaultEEEEEvvEEEEvNT_6ParamsE:
        .type           _ZN7cutlass13device_kernelINS_4gemm6kernel13GemmUniversalIN4cute5tupleIJiiiiEEENS1_10collective13CollectiveMmaINS1_40MainloopSm90TmaGmmaWarpSpecializedSparseILi5ENS5_IJNS4_1CILi1EEESB_SB_EEENS1_35KernelTmaWarpSpecializedCooperativeEEENS5_IJNSA_ILi128EEENSA_ILi256EEENSA_ILi64EEEEEENS_6half_tENS5_IJNS4_6LayoutINS5_IJiNS5_IJNSA_ILi2EEEiEEEiEEENS5_IJlNS5_IJSB_SL_EEElEEEEENSK_INS5_IJNS5_IJNS5_IJNSA_ILi8EEESL_NSA_ILi4EEEEEEiEEENS5_IJNS5_IJNSA_ILi16EEESL_SL_EEEiEEEiEEENS5_IJNS5_IJNS5_IJSH_SV_NSA_ILi1024EEEEEENSA_ILi4096EEEEEENS5_IJNS5_IJSB_NSA_ILi512EEENSA_ILi32EEEEEElEEElEEEEEEEESJ_NS5_IJlSB_lEEENS4_8TiledMMAINS4_8MMA_AtomIJNS4_4SM904GMMA6SPARSE27GMMA_64x256x32_F32F16F16_SSILNS1E_5MajorE0ELS1H_0ELNS1E_7ScaleInE1ELS1I_1ELNS1E_9SparseSelE0EEEEEENSK_INS5_IJSL_SB_SB_EEENS5_IJSB_NSA_ILi0EEES1N_EEEEENS5_IJNS4_10UnderscoreES1Q_S1Q_EEEEENS4_13SM90_TMA_LOADENS4_14ComposedLayoutINS4_7SwizzleILi2ELi4ELi3EEENS4_25smem_sparse_ptr_flag_bitsILi2ELi16EEENSK_INS5_IJNS5_IJSB_SR_EEENS5_IJSL_S14_EEEEEENS5_IJNS5_IJS1N_SH_EEESO_EEEEEEEvNS4_8identityES1T_NS1U_INS1V_ILi3ELi4ELi3EEENS4_18smem_ptr_flag_bitsILi16EEENSK_INS5_IJSR_SH_EEENS5_IJSH_SB_EEEEEEEvS26_EENS_8epilogue10collective6detail29Sm90TmaWarpSpecializedAdapterINS2G_15DefaultEpilogueIfNS5_IJSB_llEEES2K_NS2F_6thread17LinearCombinationIfLi1EffLNS2L_9ScaleType4KindE0ELNS_15FloatRoundStyleE2EfEENS1_15EpilogueDefaultEEEEEvvEEEEvNT_6ParamsE,@function
        .size           _ZN7cutlass13device_kernelINS_4gemm6kernel13GemmUniversalIN4cute5tupleIJiiiiEEENS1_10collective13CollectiveMmaINS1_40MainloopSm90TmaGmmaWarpSpecializedSparseILi5ENS5_IJNS4_1CILi1EEESB_SB_EEENS1_35KernelTmaWarpSpecializedCooperativeEEENS5_IJNSA_ILi128EEENSA_ILi256EEENSA_ILi64EEEEEENS_6half_tENS5_IJNS4_6LayoutINS5_IJiNS5_IJNSA_ILi2EEEiEEEiEEENS5_IJlNS5_IJSB_SL_EEElEEEEENSK_INS5_IJNS5_IJNS5_IJNSA_ILi8EEESL_NSA_ILi4EEEEEEiEEENS5_IJNS5_IJNSA_ILi16EEESL_SL_EEEiEEEiEEENS5_IJNS5_IJNS5_IJSH_SV_NSA_ILi1024EEEEEENSA_ILi4096EEEEEENS5_IJNS5_IJSB_NSA_ILi512EEENSA_ILi32EEEEEElEEElEEEEEEEESJ_NS5_IJlSB_lEEENS4_8TiledMMAINS4_8MMA_AtomIJNS4_4SM904GMMA6SPARSE27GMMA_64x256x32_F32F16F16_SSILNS1E_5MajorE0ELS1H_0ELNS1E_7ScaleInE1ELS1I_1ELNS1E_9SparseSelE0EEEEEENSK_INS5_IJSL_SB_SB_EEENS5_IJSB_NSA_ILi0EEES1N_EEEEENS5_IJNS4_10UnderscoreES1Q_S1Q_EEEEENS4_13SM90_TMA_LOADENS4_14ComposedLayoutINS4_7SwizzleILi2ELi4ELi3EEENS4_25smem_sparse_ptr_flag_bitsILi2ELi16EEENSK_INS5_IJNS5_IJSB_SR_EEENS5_IJSL_S14_EEEEEENS5_IJNS5_IJS1N_SH_EEESO_EEEEEEEvNS4_8identityES1T_NS1U_INS1V_ILi3ELi4ELi3EEENS4_18smem_ptr_flag_bitsILi16EEENSK_INS5_IJSR_SH_EEENS5_IJSH_SB_EEEEEEEvS26_EENS_8epilogue10collective6detail29Sm90TmaWarpSpecializedAdapterINS2G_15DefaultEpilogueIfNS5_IJSB_llEEES2K_NS2F_6thread17LinearCombinationIfLi1EffLNS2L_9ScaleType4KindE0ELNS_15FloatRoundStyleE2EfEENS1_15EpilogueDefaultEEEEEvvEEEEvNT_6ParamsE,(.L_x_315 - _ZN7cutlass13device_kernelINS_4gemm6kernel13GemmUniversalIN4cute5tupleIJiiiiEEENS1_10collective13CollectiveMmaINS1_40MainloopSm90TmaGmmaWarpSpecializedSparseILi5ENS5_IJNS4_1CILi1EEESB_SB_EEENS1_35KernelTmaWarpSpecializedCooperativeEEENS5_IJNSA_ILi128EEENSA_ILi256EEENSA_ILi64EEEEEENS_6half_tENS5_IJNS4_6LayoutINS5_IJiNS5_IJNSA_ILi2EEEiEEEiEEENS5_IJlNS5_IJSB_SL_EEElEEEEENSK_INS5_IJNS5_IJNS5_IJNSA_ILi8EEESL_NSA_ILi4EEEEEEiEEENS5_IJNS5_IJNSA_ILi16EEESL_SL_EEEiEEEiEEENS5_IJNS5_IJNS5_IJSH_SV_NSA_ILi1024EEEEEENSA_ILi4096EEEEEENS5_IJNS5_IJSB_NSA_ILi512EEENSA_ILi32EEEEEElEEElEEEEEEEESJ_NS5_IJlSB_lEEENS4_8TiledMMAINS4_8MMA_AtomIJNS4_4SM904GMMA6SPARSE27GMMA_64x256x32_F32F16F16_SSILNS1E_5MajorE0ELS1H_0ELNS1E_7ScaleInE1ELS1I_1ELNS1E_9SparseSelE0EEEEEENSK_INS5_IJSL_SB_SB_EEENS5_IJSB_NSA_ILi0EEES1N_EEEEENS5_IJNS4_10UnderscoreES1Q_S1Q_EEEEENS4_13SM90_TMA_LOADENS4_14ComposedLayoutINS4_7SwizzleILi2ELi4ELi3EEENS4_25smem_sparse_ptr_flag_bitsILi2ELi16EEENSK_INS5_IJNS5_IJSB_SR_EEENS5_IJSL_S14_EEEEEENS5_IJNS5_IJS1N_SH_EEESO_EEEEEEEvNS4_8identityES1T_NS1U_INS1V_ILi3ELi4ELi3EEENS4_18smem_ptr_flag_bitsILi16EEENSK_INS5_IJSR_SH_EEENS5_IJSH_SB_EEEEEEEvS26_EENS_8epilogue10collective6detail29Sm90TmaWarpSpecializedAdapterINS2G_15DefaultEpilogueIfNS5_IJSB_llEEES2K_NS2F_6thread17LinearCombinationIfLi1EffLNS2L_9ScaleType4KindE0ELNS_15FloatRoundStyleE2EfEENS1_15EpilogueDefaultEEEEEvvEEEEvNT_6ParamsE)
        .other          _ZN7cutlass13device_kernelINS_4gemm6kernel13GemmUniversalIN4cute5tupleIJiiiiEEENS1_10collective13CollectiveMmaINS1_40MainloopSm90TmaGmmaWarpSpecializedSparseILi5ENS5_IJNS4_1CILi1EEESB_SB_EEENS1_35KernelTmaWarpSpecializedCooperativeEEENS5_IJNSA_ILi128EEENSA_ILi256EEENSA_ILi64EEEEEENS_6half_tENS5_IJNS4_6LayoutINS5_IJiNS5_IJNSA_ILi2EEEiEEEiEEENS5_IJlNS5_IJSB_SL_EEElEEEEENSK_INS5_IJNS5_IJNS5_IJNSA_ILi8EEESL_NSA_ILi4EEEEEEiEEENS5_IJNS5_IJNSA_ILi16EEESL_SL_EEEiEEEiEEENS5_IJNS5_IJNS5_IJSH_SV_NSA_ILi1024EEEEEENSA_ILi4096EEEEEENS5_IJNS5_IJSB_NSA_ILi512EEENSA_ILi32EEEEEElEEElEEEEEEEESJ_NS5_IJlSB_lEEENS4_8TiledMMAINS4_8MMA_AtomIJNS4_4SM904GMMA6SPARSE27GMMA_64x256x32_F32F16F16_SSILNS1E_5MajorE0ELS1H_0ELNS1E_7ScaleInE1ELS1I_1ELNS1E_9SparseSelE0EEEEEENSK_INS5_IJSL_SB_SB_EEENS5_IJSB_NSA_ILi0EEES1N_EEEEENS5_IJNS4_10UnderscoreES1Q_S1Q_EEEEENS4_13SM90_TMA_LOADENS4_14ComposedLayoutINS4_7SwizzleILi2ELi4ELi3EEENS4_25smem_sparse_ptr_flag_bitsILi2ELi16EEENSK_INS5_IJNS5_IJSB_SR_EEENS5_IJSL_S14_EEEEEENS5_IJNS5_IJS1N_SH_EEESO_EEEEEEEvNS4_8identityES1T_NS1U_INS1V_ILi3ELi4ELi3EEENS4_18smem_ptr_flag_bitsILi16EEENSK_INS5_IJSR_SH_EEENS5_IJSH_SB_EEEEEEEvS26_EENS_8epilogue10collective6detail29Sm90TmaWarpSpecializedAdapterINS2G_15DefaultEpilogueIfNS5_IJSB_llEEES2K_NS2F_6thread17LinearCombinationIfLi1EffLNS2L_9ScaleType4KindE0ELNS_15FloatRoundStyleE2EfEENS1_15EpilogueDefaultEEEEEvvEEEEvNT_6ParamsE,@"STO_CUDA_ENTRY STV_DEFAULT"
_ZN7cutlass13device_kernelINS_4gemm6kernel13GemmUniversalIN4cute5tupleIJiiiiEEENS1_10collective13CollectiveMmaINS1_40MainloopSm90TmaGmmaWarpSpecializedSparseILi5ENS5_IJNS4_1CILi1EEESB_SB_EEENS1_35KernelTmaWarpSpecializedCooperativeEEENS5_IJNSA_ILi128EEENSA_ILi256EEENSA_ILi64EEEEEENS_6half_tENS5_IJNS4_6LayoutINS5_IJiNS5_IJNSA_ILi2EEEiEEEiEEENS5_IJlNS5_IJSB_SL_EEElEEEEENSK_INS5_IJNS5_IJNS5_IJNSA_ILi8EEESL_NSA_ILi4EEEEEEiEEENS5_IJNS5_IJNSA_ILi16EEESL_SL_EEEiEEEiEEENS5_IJNS5_IJNS5_IJSH_SV_NSA_ILi1024EEEEEENSA_ILi4096EEEEEENS5_IJNS5_IJSB_NSA_ILi512EEENSA_ILi32EEEEEElEEElEEEEEEEESJ_NS5_IJlSB_lEEENS4_8TiledMMAINS4_8MMA_AtomIJNS4_4SM904GMMA6SPARSE27GMMA_64x256x32_F32F16F16_SSILNS1E_5MajorE0ELS1H_0ELNS1E_7ScaleInE1ELS1I_1ELNS1E_9SparseSelE0EEEEEENSK_INS5_IJSL_SB_SB_EEENS5_IJSB_NSA_ILi0EEES1N_EEEEENS5_IJNS4_10UnderscoreES1Q_S1Q_EEEEENS4_13SM90_TMA_LOADENS4_14ComposedLayoutINS4_7SwizzleILi2ELi4ELi3EEENS4_25smem_sparse_ptr_flag_bitsILi2ELi16EEENSK_INS5_IJNS5_IJSB_SR_EEENS5_IJSL_S14_EEEEEENS5_IJNS5_IJS1N_SH_EEESO_EEEEEEEvNS4_8identityES1T_NS1U_INS1V_ILi3ELi4ELi3EEENS4_18smem_ptr_flag_bitsILi16EEENSK_INS5_IJSR_SH_EEENS5_IJSH_SB_EEEEEEEvS26_EENS_8epilogue10collective6detail29Sm90TmaWarpSpecializedAdapterINS2G_15DefaultEpilogueIfNS5_IJSB_llEEES2K_NS2F_6thread17LinearCombinationIfLi1EffLNS2L_9ScaleType4KindE0ELNS_15FloatRoundStyleE2EfEENS1_15EpilogueDefaultEEEEEvvEEEEvNT_6ParamsE:
[----:B------:R-:W-:Y:S01]  /*0000*/  LDC R1, c[0x0][0x28] ;  /* 0x00000a00ff017b82 */ /* 0x000fe20000000800 */
[----:B------:R-:W0:Y:S01]  /*0010*/  S2R R0, SR_TID.X ;  /* 0x0000000000007919 */ /* 0x000e220000002100 */
[----:B------:R-:W-:Y:S01]  /*0020*/  ELECT P0, URZ, PT ;  /* 0x00000000003f782f */ /* 0x000fe20003800000 */
[----:B------:R-:W-:Y:S01]  /*0030*/  BSSY B0, `(.L_x_0) ;  /* 0x0000012000007945 */ /* 0x000fe20003800000 */
[--C-:B0-----:R-:W-:Y:S02]  /*0040*/  SHF.R.U32.HI R2, RZ, 0x5, R0.reuse ;  /* 0x00000005ff027819 */ /* 0x101fe40000011600 */
[----:B------:R-:W-:-:S03]  /*0050*/  SHF.R.U32.HI R5, RZ, 0x7, R0 ;  /* 0x00000007ff057819 */ /* 0x000fc60000011600 */
[----:B------:R-:W0:Y:S04]  /*0060*/  SHFL.IDX PT, R6, R2, RZ, 0x1f ;  /* 0x00001fff02067589 */ /* 0x000e2800000e0000 */
[----:B------:R1:W2:Y:S01]  /*0070*/  SHFL.IDX PT, R4, R5, RZ, 0x1f ;  /* 0x00001fff05047589 */ /* 0x0002a200000e0000 */
[----:B0-----:R-:W-:-:S13]  /*0080*/  ISETP.NE.OR P0, PT, R6, RZ, !P0 ;  /* 0x000000ff0600720c */ /* 0x001fda0004705670 */
[----:B-12---:R-:W-:Y:S05]  /*0090*/  @P0 BRA `(.L_x_1) ;  /* 0x00000000002c0947 */ /* 0x006fea0003800000 */
[----:B------:R-:W-:Y:S02]  /*00a0*/  ULDC.64 UR4, c[0x0][0x198] ;  /* 0x0000660000047ab9 */ /* 0x000fe40000000a00 */
[----:B------:R-:W-:Y:S02]  /*00b0*/  UIADD3 UR6, UP0, UR4, 0xf0, URZ ;  /* 0x000000f004067890 */ /* 0x000fe4000ff1e03f */
[----:B------:R-:W-:Y:S02]  /*00c0*/  UIADD3 UR8, UP1, UR4, 0x1f0, URZ ;  /* 0x000001f004087890 */ /* 0x000fe4000ff3e03f */
[----:B------:R-:W-:Y:S02]  /*00d0*/  UIADD3 UR4, UP2, UR4, 0x2f0, URZ ;  /* 0x000002f004047890 */ /* 0x000fe4000ff5e03f */
[----:B------:R-:W-:Y:S02]  /*00e0*/  UIADD3.X UR7, URZ, UR5, URZ, UP0, !UPT ;  /* 0x000000053f077290 */ /* 0x000fe400087fe43f */
[----:B------:R-:W-:-:S02]  /*00f0*/  UIADD3.X UR9, URZ, UR5, URZ, UP1, !UPT ;  /* 0x000000053f097290 */ /* 0x000fc40008ffe43f */
[----:B------:R-:W-:-:S05]  /*0100*/  UIADD3.X UR5, URZ, UR5, URZ, UP2, !UPT ;  /* 0x000000053f057290 */ /* 0x000fca00097fe43f */
[----:B------:R0:W-:Y:S02]  /*0110*/  UTMACCTL.PF [UR6] ;  /* 0x00000000060079b9 */ /* 0x0001e40008040000 */
[----:B------:R0:W-:Y:S02]  /*0120*/  UTMACCTL.PF [UR8] ;  /* 0x00000000080079b9 */ /* 0x0001e40008040000 */
[----:B------:R0:W-:Y:S02]  /*0130*/  UTMACCTL.PF [UR4] ;  /* 0x00000000040079b9 */ /* 0x0001e40008040000 */
[----:B0-----:R-:W-:Y:S01]  /*0140*/  NOP ;  /* 0x0000000000007918 */ /* 0x001fe20000000000 */
.L_x_1:
[----:B------:R-:W-:Y:S05]  /*0150*/  BSYNC B0 ;  /* 0x0000000000007941 */ /* 0x000fea0003800000 */
.L_x_0:
[----:B------:R-:W0:Y:S02]  /*0160*/  SHFL.IDX PT, R3, R2, RZ, 0x1f ;  /* 0x00001fff02037589 */ /* 0x000e2400000e0000 */
[----:B0-----:R-:W-:-:S13]  /*0170*/  ISETP.NE.AND P0, PT, R3, RZ, PT ;  /* 0x000000ff0300720c */ /* 0x001fda0003f05270 */
[----:B------:R-:W-:Y:S05]  /*0180*/  @P0 BRA `(.L_x_2) ;  /* 0x0000000000600947 */ /* 0x000fea0003800000 */
[----:B------:R-:W0:Y:S01]  /*0190*/  S2UR UR8, SR_CgaCtaId ;  /* 0x00000000000879c3 */ /* 0x000e220000008800 */
[----:B------:R-:W-:Y:S01]  /*01a0*/  UMOV UR4, 0x400 ;  /* 0x0000040000047882 */ /* 0x000fe20000000000 */
[----:B------:R-:W-:Y:S01]  /*01b0*/  UMOV UR5, 0x1 ;  /* 0x0000000100057882 */ /* 0x000fe20000000000 */
[----:B------:R-:W-:Y:S01]  /*01c0*/  UMOV UR6, 0x100 ;  /* 0x0000010000067882 */ /* 0x000fe20000000000 */
[----:B------:R-:W-:Y:S01]  /*01d0*/  ELECT P0, URZ, PT ;  /* 0x00000000003f782f */ /* 0x000fe20003800000 */
[----:B------:R-:W-:-:S04]  /*01e0*/  UIADD3 UR6, -UR6, 0x100000, URZ ;  /* 0x0010000006067890 */ /* 0x000fc8000fffe13f */
[----:B------:R-:W-:Y:S02]  /*01f0*/  USHF.L.U32 UR7, UR6, 0xb, URZ ;  /* 0x0000000b06077899 */ /* 0x000fe4000800063f */
[----:B------:R-:W-:Y:S02]  /*0200*/  USHF.L.U32 UR6, UR6, 0x1, URZ ;  /* 0x0000000106067899 */ /* 0x000fe4000800063f */
[----:B0-----:R-:W-:Y:S02]  /*0210*/  ULEA UR8, UR8, UR4, 0x18 ;  /* 0x0000000408087291 */ /* 0x001fe4000f8ec03f */
[----:B------:R-:W-:-:S04]  /*0220*/  UIADD3 UR4, -UR5, 0x100000, URZ ;  /* 0x0010000005047890 */ /* 0x000fc8000fffe13f */
[----:B------:R-:W-:Y:S02]  /*0230*/  USHF.L.U32 UR5, UR4, 0xb, URZ ;  /* 0x0000000b04057899 */ /* 0x000fe4000800063f */
[----:B------:R-:W-:Y:S01]  /*0240*/  USHF.L.U32 UR4, UR4, 0x1, URZ ;  /* 0x0000000104047899 */ /* 0x000fe2000800063f */
[----:B------:R-:W0:Y:S11]  /*0250*/  FENCE.VIEW.ASYNC.S ;  /* 0x00000000000073c6 */ /* 0x000e360000000000 */
[----:B0-----:R0:W1:Y:S01]  /*0260*/  SYNCS.EXCH.64 URZ, [UR8], UR4 ;  /* 0x00000004083f75b2 */ /* 0x0010620008000100 */
[----:B------:R0:W2:Y:S01]  /*0270*/  SYNCS.EXCH.64 URZ, [UR8+0x28], UR6 ;  /* 0x00002806083f75b2 */ /* 0x0000a20008000100 */
[----:B------:R0:W3:Y:S01]  /*0280*/  SYNCS.EXCH.64 URZ, [UR8+0x8], UR4 ;  /* 0x00000804083f75b2 */ /* 0x0000e20008000100 */
[----:B------:R0:W4:Y:S01]  /*0290*/  SYNCS.EXCH.64 URZ, [UR8+0x30], UR6 ;  /* 0x00003006083f75b2 */ /* 0x0001220008000100 */
[----:B------:R0:W0:Y:S01]  /*02a0*/  SYNCS.EXCH.64 URZ, [UR8+0x10], UR4 ;  /* 0x00001004083f75b2 */ /* 0x0000220008000100 */
[----:B------:R0:W0:Y:S01]  /*02b0*/  SYNCS.EXCH.64 URZ, [UR8+0x38], UR6 ;  /* 0x00003806083f75b2 */ /* 0x0000220008000100 */
[----:B------:R0:W0:Y:S01]  /*02c0*/  SYNCS.EXCH.64 URZ, [UR8+0x18], UR4 ;  /* 0x00001804083f75b2 */ /* 0x0000220008000100 */
[----:B------:R0:W0:Y:S01]  /*02d0*/  SYNCS.EXCH.64 URZ, [UR8+0x40], UR6 ;  /* 0x00004006083f75b2 */ /* 0x0000220008000100 */
[----:B------:R0:W0:Y:S01]  /*02e0*/  SYNCS.EXCH.64 URZ, [UR8+0x20], UR4 ;  /* 0x00002004083f75b2 */ /* 0x0000220008000100 */
[----:B------:R0:W0:Y:S01]  /*02f0*/  SYNCS.EXCH.64 URZ, [UR8+0x48], UR6 ;  /* 0x00004806083f75b2 */ /* 0x0000220008000100 */
[----:B------:R-:W-:Y:S01]  /*0300*/  NOP ;  /* 0x0000000000007918 */ /* 0x000fe20000000000 */
.L_x_2:
[----:B------:R-:W5:Y:S01]  /*0310*/  SHFL.IDX PT, R2, R2, RZ, 0x1f ;  /* 0x00001fff02027589 */ /* 0x000f6200000e0000 */
[----:B------:R-:W1:Y:S01]  /*0320*/  LDC R3, c[0x0][0x75c] ;  /* 0x0001d700ff037b82 */ /* 0x000e620000000800 */
[----:B------:R-:W-:Y:S02]  /*0330*/  ELECT P0, URZ, PT ;  /* 0x00000000003f782f */ /* 0x000fe40003800000 */
[C---:B------:R-:W-:Y:S01]  /*0340*/  ISETP.NE.AND P2, PT, R4.reuse, RZ, PT ;  /* 0x000000ff0400720c */ /* 0x040fe20003f45270 */
[----:B------:R-:W2:Y:S01]  /*0350*/  S2R R7, SR_CTAID.Y ;  /* 0x0000000000077919 */ /* 0x000ea20000002600 */
[----:B0-----:R-:W-:Y:S01]  /*0360*/  UMOV UR4, 0x20 ;  /* 0x0000002000047882 */ /* 0x001fe20000000000 */
[----:B------:R-:W-:Y:S01]  /*0370*/  VIADD R12, R4, 0xffffffff ;  /* 0xffffffff040c7836 */ /* 0x000fe20000000000 */
[----:B------:R-:W-:Y:S01]  /*0380*/  NOP ;  /* 0x0000000000007918 */ /* 0x000fe20000000000 */
[----:B------:R-:W0:Y:S01]  /*0390*/  S2R R8, SR_CTAID.X ;  /* 0x0000000000087919 */ /* 0x000e220000002500 */
[----:B------:R-:W-:-:S02]  /*03a0*/  NOP ;  /* 0x0000000000007918 */ /* 0x000fc40000000000 */
[----:B------:R-:W-:Y:S02]  /*03b0*/  ISETP.GE.U32.AND P1, PT, R12, 0x2, PT ;  /* 0x000000020c00780c */ /* 0x000fe40003f26070 */
[----:B-----5:R-:W-:Y:S02]  /*03c0*/  ISETP.NE.OR P0, PT, R2, RZ, !P0 ;  /* 0x000000ff0200720c */ /* 0x020fe40004705670 */
[----:B-1----:R-:W-:Y:S02]  /*03d0*/  ISETP.NE.AND P3, PT, R3, 0x1, PT ;  /* 0x000000010300780c */ /* 0x002fe40003f65270 */
[----:B------:R-:W-:-:S04]  /*03e0*/  SHF.R.S32.HI R3, RZ, 0x1f, R6 ;  /* 0x0000001fff037819 */ /* 0x000fc80000011406 */
[----:B------:R-:W-:-:S04]  /*03f0*/  LEA.HI R3, R3, R6, RZ, 0x2 ;  /* 0x0000000603037211 */ /* 0x000fc800078f10ff */
[----:B------:R-:W-:Y:S01]  /*0400*/  LOP3.LUT R3, R3, 0xfffffffc, RZ, 0xc0, !PT ;  /* 0xfffffffc03037812 */ /* 0x000fe200078ec0ff */
[----:B------:R-:W-:Y:S01]  /*0410*/  VOTEU.ALL UP0, P0 ;  /* 0x00000000003f7886 */ /* 0x000fe20000000000 */
[----:B------:R-:W-:Y:S01]  /*0420*/  VOTEU.ALL UP1, P0 ;  /* 0x00000000003f7886 */ /* 0x000fe20000020000 */
[----:B------:R-:W0:Y:S01]  /*0430*/  @P3 LDC R9, c[0x0][0x10] ;  /* 0x00000400ff093b82 */ /* 0x000e220000000800 */
[----:B--2---:R-:W-:Y:S02]  /*0440*/  @P3 IMAD.MOV.U32 R2, RZ, RZ, R7 ;  /* 0x000000ffff023224 */ /* 0x004fe400078e0007 */
[----:B------:R-:W-:Y:S01]  /*0450*/  IMAD.IADD R6, R6, 0x1, -R3 ;  /* 0x0000000106067824 */ /* 0x000fe200078e0a03 */
[----:B------:R-:W-:Y:S01]  /*0460*/  @!UP0 UMOV UR6, 0x400 ;  /* 0x0000040000068882 */ /* 0x000fe20000000000 */
[----:B------:R-:W-:-:S04]  /*0470*/  @!UP0 UIADD3 UR4, -UR4, 0x100000, URZ ;  /* 0x0010000004048890 */ /* 0x000fc8000fffe13f */
[----:B------:R-:W-:Y:S02]  /*0480*/  @!UP0 USHF.L.U32 UR5, UR4, 0xb, URZ ;  /* 0x0000000b04058899 */ /* 0x000fe4000800063f */
[----:B------:R-:W-:Y:S01]  /*0490*/  @!UP0 USHF.L.U32 UR4, UR4, 0x1, URZ ;  /* 0x0000000104048899 */ /* 0x000fe2000800063f */
[----:B------:R-:W-:Y:S01]  /*04a0*/  @P3 IMAD.MOV.U32 R3, RZ, RZ, RZ ;  /* 0x000000ffff033224 */ /* 0x000fe200078e00ff */
[----:B------:R-:W1:Y:S01]  /*04b0*/  @!UP0 S2UR UR7, SR_CgaCtaId ;  /* 0x00000000000789c3 */ /* 0x000e620000008800 */
[----:B------:R-:W-:-:S07]  /*04c0*/  @P3 IMAD.MOV.U32 R13, RZ, RZ, RZ ;  /* 0x000000ffff0d3224 */ /* 0x000fce00078e00ff */
[----:B------:R-:W2:Y:S01]  /*04d0*/  @!P3 LDC R10, c[0x0][0xc] ;  /* 0x00000300ff0abb82 */ /* 0x000ea20000000800 */
[----:B0-----:R-:W-:-:S04]  /*04e0*/  @P3 IMAD.WIDE.U32 R2, R8, R9, R2 ;  /* 0x0000000908023225 */ /* 0x001fc800078e0002 */
[----:B------:R-:W-:Y:S02]  /*04f0*/  IMAD.MOV.U32 R9, RZ, RZ, RZ ;  /* 0x000000ffff097224 */ /* 0x000fe400078e00ff */
[----:B------:R-:W-:Y:S01]  /*0500*/  @P3 IMAD.IADD R3, R3, 0x1, R13 ;  /* 0x0000000103033824 */ /* 0x000fe200078e020d */
[----:B-1----:R-:W-:Y:S01]  /*0510*/  @!UP0 ULEA UR6, UR7, UR6, 0x18 ;  /* 0x0000000607068291 */ /* 0x002fe2000f8ec03f */
[----:B------:R-:W-:Y:S01]  /*0520*/  VOTEU.ALL UP0, P0 ;  /* 0x00000000003f7886 */ /* 0x000fe20000000000 */
[----:B------:R-:W-:-:S04]  /*0530*/  ISETP.NE.AND P0, PT, R6, 0x3, PT ;  /* 0x000000030600780c */ /* 0x000fc80003f05270 */
[----:B------:R-:W-:Y:S01]  /*0540*/  ISETP.EQ.OR P0, PT, R6, RZ, !P0 ;  /* 0x000000ff0600720c */ /* 0x000fe20004702670 */
[----:B--2---:R-:W-:-:S03]  /*0550*/  @!P3 IMAD.WIDE.U32 R10, R10, R7, R8 ;  /* 0x000000070a0ab225 */ /* 0x004fc600078e0008 */
[----:B------:R-:W-:Y:S01]  /*0560*/  ISETP.EQ.AND P0, PT, R4, RZ, P0 ;  /* 0x000000ff0400720c */ /* 0x000fe20000702270 */
[----:B------:R-:W0:Y:S02]  /*0570*/  FENCE.VIEW.ASYNC.S ;  /* 0x00000000000073c6 */ /* 0x000e240000000000 */
[----:B0-----:R0:W3:Y:S01]  /*0580*/  @!UP0 SYNCS.EXCH.64 URZ, [UR6+0x60], UR4 ;  /* 0x00006004063f85b2 */ /* 0x0010e20008000100 */
[----:B------:R-:W-:Y:S01]  /*0590*/  @!P3 IMAD.MOV.U32 R2, RZ, RZ, R10 ;  /* 0x000000ffff02b224 */ /* 0x000fe200078e000a */
[----:B------:R-:W-:Y:S01]  /*05a0*/  SEL R4, RZ, 0x1, !P0 ;  /* 0x00000001ff047807 */ /* 0x000fe20004000000 */
[----:B------:R-:W-:-:S03]  /*05b0*/  @!P3 IMAD.MOV.U32 R3, RZ, RZ, R11 ;  /* 0x000000ffff03b224 */ /* 0x000fc600078e000b */
[----:B------:R-:W-:Y:S01]  /*05c0*/  SEL R4, R4, 0x2, P1 ;  /* 0x0000000204047807 */ /* 0x000fe20000800000 */
[----:B------:R0:W3:Y:S01]  /*05d0*/  @!UP1 SYNCS.EXCH.64 URZ, [UR6+0x68], UR4 ;  /* 0x00006804063f95b2 */ /* 0x0000e20008000100 */
[----:B------:R-:W-:Y:S01]  /*05e0*/  NOP ;  /* 0x0000000000007918 */ /* 0x000fe20000000000 */
[----:B---34-:R-:W-:Y:S06]  /*05f0*/  BAR.SYNC.DEFER_BLOCKING 0x0 ;  /* 0x0000000000007b1d */ /* 0x018fec0000010000 */
[----:B------:R-:W-:Y:S05]  /*0600*/  @!P2 BRA `(.L_x_3) ;  /* 0x000000ac008ca947 */ /* 0x000fea0003800000 */
[----:B------:R-:W-:-:S13]  /*0610*/  ISETP.GT.U32.AND P0, PT, R12, 0x1, PT ;  /* 0x000000010c00780c */ /* 0x000fda0003f04070 */
[----:B0-----:R-:W-:Y:S05]  /*0620*/  @P0 EXIT ;  /* 0x000000000000094d */ /* 0x001fea0003800000 */
[----:B------:R-:W-:Y:S01]  /*0630*/  ULDC.64 UR4, c[0x0][0x750] ;  /* 0x0001d40000047ab9 */ /* 0x000fe20000000a00 */
[----:B------:R-:W-:Y:S01]  /*0640*/  PRMT R11, RZ, 0x7610, R11 ;  /* 0x00007610ff0b7816 */ /* 0x000fe2000000000b */
[----:B------:R-:W-:Y:S01]  /*0650*/  IMAD.MOV.U32 R10, RZ, RZ, -0x1 ;  /* 0xffffffffff0a7424 */ /* 0x000fe200078e00ff */
[----:B------:R-:W-:Y:S01]  /*0660*/  ISETP.GE.U32.AND P0, PT, R2, UR4, PT ;  /* 0x0000000402007c0c */ /* 0x000fe2000bf06070 */
[----:B------:R-:W-:Y:S02]  /*0670*/  IMAD.MOV.U32 R12, RZ, RZ, -0x1 ;  /* 0xffffffffff0c7424 */ /* 0x000fe400078e00ff */
[----:B------:R-:W-:Y:S01]  /*0680*/  IMAD.MOV.U32 R6, RZ, RZ, -0x1 ;  /* 0xffffffffff067424 */ /* 0x000fe200078e00ff */
[----:B------:R-:W-:-:S13]  /*0690*/  ISETP.GE.U32.AND.EX P0, PT, R3, UR5, PT, P0 ;  /* 0x0000000503007c0c */ /* 0x000fda000bf06100 */
[----:B------:R-:W-:Y:S05]  /*06a0*/  @P0 BRA `(.L_x_4) ;  /* 0x0000000400580947 */ /* 0x000fea0003800000 */
[----:B------:R-:W0:Y:S01]  /*06b0*/  LDC.64 R18, c[0x0][0x728] ;  /* 0x0001ca00ff127b82 */ /* 0x000e220000000a00 */
[----:B------:R-:W-:Y:S02]  /*06c0*/  IMAD.MOV.U32 R10, RZ, RZ, R2 ;  /* 0x000000ffff0a7224 */ /* 0x000fe400078e0002 */
[----:B------:R-:W-:-:S05]  /*06d0*/  IMAD.MOV.U32 R11, RZ, RZ, R3 ;  /* 0x000000ffff0b7224 */ /* 0x000fca00078e0003 */
[----:B------:R-:W1:Y:S08]  /*06e0*/  LDC R6, c[0x0][0x730] ;  /* 0x0001cc00ff067b82 */ /* 0x000e700000000800 */
[----:B------:R-:W2:Y:S01]  /*06f0*/  LDC.64 R20, c[0x0][0x720] ;  /* 0x0001c800ff147b82 */ /* 0x000ea20000000a00 */
[----:B0-----:R-:W-:-:S04]  /*0700*/  ISETP.NE.U32.AND P0, PT, R18, RZ, PT ;  /* 0x000000ff1200720c */ /* 0x001fc80003f05070 */
[----:B------:R-:W-:-:S13]  /*0710*/  ISETP.NE.AND.EX P0, PT, R19, RZ, PT, P0 ;  /* 0x000000ff1300720c */ /* 0x000fda0003f05300 */
[----:B-12---:R-:W-:Y:S05]  /*0720*/  @!P0 BRA `(.L_x_5) ;  /* 0x0000000000288947 */ /* 0x006fea0003800000 */
[----:B------:R-:W0:Y:S02]  /*0730*/  LDC R15, c[0x0][0x734] ;  /* 0x0001cd00ff0f7b82 */ /* 0x000e240000000800 */
[----:B0-----:R-:W-:-:S05]  /*0740*/  IADD3 R15, P0, R2, R15, RZ ;  /* 0x0000000f020f7210 */ /* 0x001fca0007f1e0ff */
[----:B------:R-:W-:-:S04]  /*0750*/  IMAD.X R17, RZ, RZ, R3, P0 ;  /* 0x000000ffff117224 */ /* 0x000fc800000e0603 */
[----:B------:R-:W-:-:S04]  /*0760*/  IMAD.WIDE.U32 R10, R17, R18, RZ ;  /* 0x00000012110a7225 */ /* 0x000fc800078e00ff */
[----:B------:R-:W-:-:S04]  /*0770*/  IMAD.WIDE.U32 R12, P0, R15, R19, R10 ;  /* 0x000000130f0c7225 */ /* 0x000fc8000780000a */
[----:B------:R-:W-:-:S04]  /*0780*/  IMAD.WIDE.U32 R10, R15, R18, RZ ;  /* 0x000000120f0a7225 */ /* 0x000fc800078e00ff */
[----:B------:R-:W-:Y:S01]  /*0790*/  IMAD.X R15, RZ, RZ, RZ, P0 ;  /* 0x000000ffff0f7224 */ /* 0x000fe200000e06ff */
[----:B------:R-:W-:Y:S01]  /*07a0*/  IADD3 RZ, P0, R11, R12, RZ ;  /* 0x0000000c0bff7210 */ /* 0x000fe20007f1e0ff */
[----:B------:R-:W-:-:S04]  /*07b0*/  IMAD.MOV.U32 R14, RZ, RZ, R13 ;  /* 0x000000ffff0e7224 */ /* 0x000fc800078e000d */
[----:B------:R-:W-:-:S08]  /*07c0*/  IMAD.WIDE.U32.X R10, R17, R19, R14, P0 ;  /* 0x00000013110a7225 */ /* 0x000fd000000e040e */
.L_x_5:
[-CC-:B------:R-:W-:Y:S01]  /*07d0*/  SHF.R.U64 R25, R10, R6.reuse, R11.reuse ;  /* 0x000000060a197219 */ /* 0x180fe2000000120b */
[----:B------:R-:W0:Y:S01]  /*07e0*/  LDC R14, c[0x0][0x718] ;  /* 0x0001c600ff0e7b82 */ /* 0x000e220000000800 */
[----:B------:R-:W-:Y:S01]  /*07f0*/  SHF.R.U32.HI R9, RZ, R6, R11 ;  /* 0x00000006ff097219 */ /* 0x000fe2000001160b */
[----:B------:R-:W-:Y:S01]  /*0800*/  ULDC UR4, c[0x0][0x150] ;  /* 0x0000540000047ab9 */ /* 0x000fe20000000800 */
[----:B------:R-:W-:Y:S02]  /*0810*/  IADD3 R13, P0, RZ, -R25, RZ ;  /* 0x80000019ff0d7210 */ /* 0x000fe40007f1e0ff */
[----:B------:R-:W-:-:S03]  /*0820*/  I2FP.F32.U32 R6, R8 ;  /* 0x0000000800067245 */ /* 0x000fc60000201000 */
[----:B------:R-:W1:Y:S01]  /*0830*/  LDC.64 R26, c[0x0][0x740] ;  /* 0x0001d000ff1a7b82 */ /* 0x000e620000000a00 */
[----:B------:R-:W-:Y:S02]  /*0840*/  IMAD.X R15, RZ, RZ, ~R9, P0 ;  /* 0x000000ffff0f7224 */ /* 0x000fe400000e0e09 */
[----:B------:R-:W-:Y:S01]  /*0850*/  FMUL R6, R6, UR4 ;  /* 0x0000000406067c20 */ /* 0x000fe20008400000 */
[----:B------:R-:W-:Y:S01]  /*0860*/  IMAD.WIDE.U32 R10, R13, R20, R2 ;  /* 0x000000140d0a7225 */ /* 0x000fe200078e0002 */
[----:B------:R-:W-:-:S03]  /*0870*/  ULDC UR4, c[0x0][0x154] ;  /* 0x0000550000047ab9 */ /* 0x000fc60000000800 */
[----:B------:R-:W-:Y:S01]  /*0880*/  IMAD R12, R15, R20, RZ ;  /* 0x000000140f0c7224 */ /* 0x000fe200078e02ff */
[----:B------:R-:W2:Y:S01]  /*0890*/  LDC R9, c[0x0][0x144] ;  /* 0x00005100ff097b82 */ /* 0x000ea20000000800 */
[----:B------:R-:W3:Y:S02]  /*08a0*/  F2I.U32.TRUNC.NTZ R6, R6 ;  /* 0x0000000600067305 */ /* 0x000ee4000020f000 */
[----:B------:R-:W-:-:S04]  /*08b0*/  IMAD R13, R13, R21, R12 ;  /* 0x000000150d0d7224 */ /* 0x000fc800078e020c */
[----:B------:R-:W-:Y:S01]  /*08c0*/  IMAD.IADD R11, R11, 0x1, R13 ;  /* 0x000000010b0b7824 */ /* 0x000fe200078e020d */
[----:B------:R-:W4:Y:S01]  /*08d0*/  LDC R16, c[0x0][0x708] ;  /* 0x0001c200ff107b82 */ /* 0x000f220000000800 */
[----:B------:R-:W-:-:S03]  /*08e0*/  IMAD.MOV.U32 R13, RZ, RZ, -0x1 ;  /* 0xffffffffff0d7424 */ /* 0x000fc600078e00ff */
[-CC-:B0-----:R-:W-:Y:S02]  /*08f0*/  SHF.R.U64 R20, R10, R14.reuse, R11.reuse ;  /* 0x0000000e0a147219 */ /* 0x181fe4000000120b */
[----:B------:R-:W-:Y:S02]  /*0900*/  I2FP.F32.U32 R10, R7 ;  /* 0x00000007000a7245 */ /* 0x000fe40000201000 */
[----:B------:R-:W0:Y:S01]  /*0910*/  LDC R24, c[0x0][0x758] ;  /* 0x0001d600ff187b82 */ /* 0x000e220000000800 */
[----:B-1----:R-:W-:Y:S01]  /*0920*/  ISETP.NE.U32.AND P0, PT, R26, RZ, PT ;  /* 0x000000ff1a00720c */ /* 0x002fe20003f05070 */
[----:B---3--:R-:W-:Y:S01]  /*0930*/  IMAD.MOV R12, RZ, RZ, -R6 ;  /* 0x000000ffff0c7224 */ /* 0x008fe200078e0a06 */
[----:B------:R-:W-:Y:S01]  /*0940*/  SHF.R.U32.HI R11, RZ, R14, R11 ;  /* 0x0000000eff0b7219 */ /* 0x000fe2000001160b */
[----:B------:R-:W-:Y:S01]  /*0950*/  FMUL R10, R10, UR4 ;  /* 0x000000040a0a7c20 */ /* 0x000fe20008400000 */
[----:B------:R-:W-:-:S03]  /*0960*/  ISETP.NE.AND.EX P0, PT, R27, RZ, PT, P0 ;  /* 0x000000ff1b00720c */ /* 0x000fc60003f05300 */
[----:B------:R-:W1:Y:S01]  /*0970*/  LDC R18, c[0x0][0x148] ;  /* 0x00005200ff127b82 */ /* 0x000e620000000800 */
[----:B--2---:R-:W-:-:S07]  /*0980*/  IMAD R6, R9, R12, R8 ;  /* 0x0000000c09067224 */ /* 0x004fce00078e0208 */
[----:B------:R-:W2:Y:S01]  /*0990*/  LDC R22, c[0x0][0x700] ;  /* 0x0001c000ff167b82 */ /* 0x000ea20000000800 */
[-CC-:B----4-:R-:W-:Y:S02]  /*09a0*/  SHF.R.U64 R28, R20, R16.reuse, R11.reuse ;  /* 0x00000010141c7219 */ /* 0x190fe4000000120b */
[----:B------:R-:W-:Y:S01]  /*09b0*/  SHF.R.U32.HI R9, RZ, R16, R11 ;  /* 0x00000010ff097219 */ /* 0x000fe2000001160b */
[----:B------:R-:W-:Y:S01]  /*09c0*/  IMAD.MOV.U32 R11, RZ, RZ, 0x1 ;  /* 0x00000001ff0b7424 */ /* 0x000fe200078e00ff */
[----:B------:R3:W4:Y:S03]  /*09d0*/  F2I.U32.TRUNC.NTZ R16, R10 ;  /* 0x0000000a00107305 */ /* 0x000726000020f000 */
[----:B------:R-:W1:Y:S01]  /*09e0*/  LDC R19, c[0x0][0x748] ;  /* 0x0001d200ff137b82 */ /* 0x000e620000000800 */
[-C--:B0-----:R-:W-:Y:S02]  /*09f0*/  SHF.L.U32 R8, R13, R24.reuse, RZ ;  /* 0x000000180d087219 */ /* 0x081fe400000006ff */
[----:B------:R-:W-:-:S02]  /*0a00*/  SHF.R.U64 R30, R28, R24, R9 ;  /* 0x000000181c1e7219 */ /* 0x000fc40000001209 */
[----:B------:R-:W-:Y:S02]  /*0a10*/  LOP3.LUT R15, RZ, R8, RZ, 0x33, !PT ;  /* 0x00000008ff0f7212 */ /* 0x000fe400078e33ff */
[-C--:B------:R-:W-:Y:S01]  /*0a20*/  SHF.R.U32.HI R9, RZ, R24.reuse, R9 ;  /* 0x00000018ff097219 */ /* 0x080fe20000011609 */
[----:B------:R-:W0:Y:S01]  /*0a30*/  LDC R21, c[0x0][0x738] ;  /* 0x0001ce00ff157b82 */ /* 0x000e220000000800 */
[----:B------:R-:W-:Y:S01]  /*0a40*/  SHF.L.U32 R14, R11, R24, RZ ;  /* 0x000000180b0e7219 */ /* 0x000fe200000006ff */
[----:B------:R-:W-:-:S06]  /*0a50*/  IMAD.MOV.U32 R8, RZ, RZ, R30 ;  /* 0x000000ffff087224 */ /* 0x000fcc00078e001e */
[----:B------:R-:W0:Y:S01]  /*0a60*/  LDC R23, c[0x0][0x710] ;  /* 0x0001c400ff177b82 */ /* 0x000e220000000800 */
[----:B---34-:R-:W-:Y:S05]  /*0a70*/  @!P0 BRA `(.L_x_6) ;  /* 0x0000000000288947 */ /* 0x018fea0003800000 */
[----:B------:R-:W3:Y:S02]  /*0a80*/  LDC R13, c[0x0][0x74c] ;  /* 0x0001d300ff0d7b82 */ /* 0x000ee40000000800 */
[----:B---3--:R-:W-:-:S05]  /*0a90*/  IADD3 R13, P0, R30, R13, RZ ;  /* 0x0000000d1e0d7210 */ /* 0x008fca0007f1e0ff */
        /* <DEDUP_REMOVED lines=8> */
.L_x_6:
[----:B-1----:R-:W-:Y:S01]  /*0b20*/  SHF.R.U64 R8, R8, R19, R9 ;  /* 0x0000001308087219 */ /* 0x002fe20000001209 */
[----:B--2---:R-:W-:Y:S01]  /*0b30*/  VIADD R9, R22, 0xffffffff ;  /* 0xffffffff16097836 */ /* 0x004fe20000000000 */
[----:B------:R-:W-:Y:S01]  /*0b40*/  LOP3.LUT R15, R28, R15, RZ, 0xc0, !PT ;  /* 0x0000000f1c0f7212 */ /* 0x000fe200078ec0ff */
[----:B------:R-:W-:Y:S02]  /*0b50*/  IMAD.MOV R16, RZ, RZ, -R16 ;  /* 0x000000ffff107224 */ /* 0x000fe400078e0a10 */
[----:B------:R-:W-:Y:S01]  /*0b60*/  IMAD.MOV R10, RZ, RZ, -R8 ;  /* 0x000000ffff0a7224 */ /* 0x000fe200078e0a08 */
[----:B------:R-:W-:Y:S01]  /*0b70*/  LOP3.LUT R9, R20, R9, RZ, 0xc0, !PT ;  /* 0x0000000914097212 */ /* 0x000fe200078ec0ff */
[----:B------:R-:W-:Y:S02]  /*0b80*/  @P3 IMAD R6, R18, R16, R7 ;  /* 0x0000001012063224 */ /* 0x000fe400078e0207 */
[----:B------:R-:W-:Y:S02]  /*0b90*/  IMAD R15, R14, R8, R15 ;  /* 0x000000080e0f7224 */ /* 0x000fe400078e020f */
[----:B0-----:R-:W-:-:S02]  /*0ba0*/  IMAD R7, R10, R21, R30 ;  /* 0x000000150a077224 */ /* 0x001fc400078e021e */
[----:B------:R-:W-:Y:S02]  /*0bb0*/  IMAD R6, R15, R23, R6 ;  /* 0x000000170f067224 */ /* 0x000fe400078e0206 */
[----:B------:R-:W-:Y:S02]  /*0bc0*/  IMAD R7, R7, R22, R9 ;  /* 0x0000001607077224 */ /* 0x000fe400078e0209 */
[----:B------:R-:W-:-:S03]  /*0bd0*/  IMAD.MOV.U32 R11, RZ, RZ, 0x1 ;  /* 0x00000001ff0b7424 */ /* 0x000fc600078e00ff */
[----:B------:R-:W-:Y:S02]  /*0be0*/  SEL R12, R7, R6, !P3 ;  /* 0x00000006070c7207 */ /* 0x000fe40005800000 */
[----:B------:R-:W-:Y:S01]  /*0bf0*/  SEL R10, R6, R7, !P3 ;  /* 0x00000007060a7207 */ /* 0x000fe20005800000 */
[----:B------:R-:W-:-:S07]  /*0c00*/  IMAD.MOV.U32 R6, RZ, RZ, R25 ;  /* 0x000000ffff067224 */ /* 0x000fce00078e0019 */
.L_x_4:
[----:B------:R-:W-:-:S08]  /*0c10*/  NOP ;  /* 0x0000000000007918 */ /* 0x000fd00000000000 */
[----:B------:R-:W0:Y:S02]  /*0c20*/  USETMAXREG.TRY_ALLOC.CTAPOOL UP0, 0xe8 ;  /* 0x000000e8000079c8 */ /* 0x000e240008000600 */
[----:B0-----:R-:W-:-:S13]  /*0c30*/  PLOP3.LUT P0, PT, PT, PT, UP0, 0x80, 0x0 ;  /* 0x000000000000781c */ /* 0x001fda0003f0f008 */
[----:B------:R-:W-:Y:S05]  /*0c40*/  @!P0 BRA `(.L_x_4) ;  /* 0xfffffffc00f08947 */ /* 0x000fea000383ffff */
[----:B------:R-:W-:Y:S01]  /*0c50*/  ULDC.64 UR4, c[0x0][0x698] ;  /* 0x0001a60000047ab9 */ /* 0x000fe20000000a00 */
[----:B------:R-:W-:Y:S01]  /*0c60*/  ULDC.64 UR14, c[0x0][0x208] ;  /* 0x00008200000e7ab9 */ /* 0x000fe20000000a00 */
[----:B------:R-:W-:-:S04]  /*0c70*/  ISETP.NE.U32.AND P0, PT, RZ, UR4, PT ;  /* 0x00000004ff007c0c */ /* 0x000fc8000bf05070 */
[----:B------:R-:W-:-:S13]  /*0c80*/  ISETP.NE.AND.EX P0, PT, RZ, UR5, PT, P0 ;  /* 0x00000005ff007c0c */ /* 0x000fda000bf05300 */
[----:B------:R-:W-:Y:S05]  /*0c90*/  @!P0 BRA `(.L_x_7) ;  /* 0x00000000001c8947 */ /* 0x000fea0003800000 */
[----:B------:R-:W0:Y:S02]  /*0ca0*/  LDC.64 R8, c[0x0][0x698] ;  /* 0x0001a600ff087b82 */ /* 0x000e240000000a00 */
[----:B0-----:R-:W2:Y:S02]  /*0cb0*/  LDG.E.64 R8, desc[UR14][R8.64] ;  /* 0x0000000e08087981 */ /* 0x001ea4000c1e1b00 */
[----:B--2---:R-:W-:-:S04]  /*0cc0*/  ISETP.NE.U32.AND P0, PT, R8, RZ, PT ;  /* 0x000000ff0800720c */ /* 0x004fc80003f05070 */
[----:B------:R-:W-:-:S13]  /*0cd0*/  ISETP.NE.AND.EX P0, PT, R9, RZ, PT, P0 ;  /* 0x000000ff0900720c */ /* 0x000fda0003f05300 */
[----:B------:R-:W-:Y:S05]  /*0ce0*/  @!P0 BRA `(.L_x_7) ;  /* 0x0000000000088947 */ /* 0x000fea0003800000 */
[----:B------:R0:W5:Y:S01]  /*0cf0*/  LD.E R7, desc[UR14][R8.64] ;  /* 0x0000000e08077980 */ /* 0x000162000c101900 */
[----:B------:R-:W-:Y:S05]  /*0d00*/  BRA `(.L_x_8) ;  /* 0x0000000000207947 */ /* 0x000fea0003800000 */
.L_x_7:
[----:B------:R-:W-:Y:S02]  /*0d10*/  ULDC.64 UR4, c[0x0][0x688] ;  /* 0x0001a20000047ab9 */ /* 0x000fe40000000a00 */
[----:B------:R-:W-:-:S04]  /*0d20*/  ISETP.NE.U32.AND P0, PT, RZ, UR4, PT ;  /* 0x00000004ff007c0c */ /* 0x000fc8000bf05070 */
[----:B------:R-:W-:-:S13]  /*0d30*/  ISETP.NE.AND.EX P0, PT, RZ, UR5, PT, P0 ;  /* 0x00000005ff007c0c */ /* 0x000fda000bf05300 */
[----:B------:R-:W-:Y:S05]  /*0d40*/  @!P0 BRA `(.L_x_9) ;  /* 0x00000000000c8947 */ /* 0x000fea0003800000 */
[----:B------:R-:W0:Y:S02]  /*0d50*/  LDC.64 R8, c[0x0][0x688] ;  /* 0x0001a200ff087b82 */ /* 0x000e240000000a00 */
[----:B0-----:R1:W5:Y:S01]  /*0d60*/  LDG.E R7, desc[UR14][R8.64] ;  /* 0x0000000e08077981 */ /* 0x001362000c1e1900 */
[----:B------:R-:W-:Y:S05]  /*0d70*/  BRA `(.L_x_8) ;  /* 0x0000000000047947 */ /* 0x000fea0003800000 */
.L_x_9:
[----:B------:R-:W2:Y:S02]  /*0d80*/  LDC R7, c[0x0][0x680] ;  /* 0x0001a000ff077b82 */ /* 0x000ea40000000800 */
.L_x_8:
[----:B------:R-:W-:Y:S02]  /*0d90*/  ULDC.64 UR4, c[0x0][0x6a0] ;  /* 0x0001a80000047ab9 */ /* 0x000fe40000000a00 */
[----:B------:R-:W-:-:S04]  /*0da0*/  ISETP.NE.U32.AND P0, PT, RZ, UR4, PT ;  /* 0x00000004ff007c0c */ /* 0x000fc8000bf05070 */
[----:B------:R-:W-:-:S13]  /*0db0*/  ISETP.NE.AND.EX P0, PT, RZ, UR5, PT, P0 ;  /* 0x00000005ff007c0c */ /* 0x000fda000bf05300 */
[----:B------:R-:W-:Y:S05]  /*0dc0*/  @!P0 BRA `(.L_x_10) ;  /* 0x00000000001c8947 */ /* 0x000fea0003800000 */
[----:B01----:R-:W0:Y:S02]  /*0dd0*/  LDC.64 R8, c[0x0][0x6a0] ;  /* 0x0001a800ff087b82 */ /* 0x003e240000000a00 */
[----:B0-----:R-:W3:Y:S02]  /*0de0*/  LDG.E.64 R8, desc[UR14][R8.64] ;  /* 0x0000000e08087981 */ /* 0x001ee4000c1e1b00 */
[----:B---3--:R-:W-:-:S04]  /*0df0*/  ISETP.NE.U32.AND P0, PT, R8, RZ, PT ;  /* 0x000000ff0800720c */ /* 0x008fc80003f05070 */
[----:B------:R-:W-:-:S13]  /*0e00*/  ISETP.NE.AND.EX P0, PT, R9, RZ, PT, P0 ;  /* 0x000000ff0900720c */ /* 0x000fda0003f05300 */
[----:B------:R-:W-:Y:S05]  /*0e10*/  @!P0 BRA `(.L_x_10) ;  /* 0x0000000000088947 */ /* 0x000fea0003800000 */
[----:B------:R0:W5:Y:S01]  /*0e20*/  LD.E R8, desc[UR14][R8.64] ;  /* 0x0000000e08087980 */ /* 0x000162000c101900 */
[----:B------:R-:W-:Y:S05]  /*0e30*/  BRA `(.L_x_11) ;  /* 0x0000000000207947 */ /* 0x000fea0003800000 */
.L_x_10:
[----:B------:R-:W-:Y:S02]  /*0e40*/  ULDC.64 UR4, c[0x0][0x690] ;  /* 0x0001a40000047ab9 */ /* 0x000fe40000000a00 */
[----:B------:R-:W-:-:S04]  /*0e50*/  ISETP.NE.U32.AND P0, PT, RZ, UR4, PT ;  /* 0x00000004ff007c0c */ /* 0x000fc8000bf05070 */
[----:B------:R-:W-:-:S13]  /*0e60*/  ISETP.NE.AND.EX P0, PT, RZ, UR5, PT, P0 ;  /* 0x00000005ff007c0c */ /* 0x000fda000bf05300 */
[----:B------:R-:W-:Y:S05]  /*0e70*/  @!P0 BRA `(.L_x_12) ;  /* 0x00000000000c8947 */ /* 0x000fea0003800000 */
[----:B01----:R-:W0:Y:S02]  /*0e80*/  LDC.64 R8, c[0x0][0x690] ;  /* 0x0001a400ff087b82 */ /* 0x003e240000000a00 */
[----:B0-----:R1:W5:Y:S01]  /*0e90*/  LDG.E R8, desc[UR14][R8.64] ;  /* 0x0000000e08087981 */ /* 0x001362000c1e1900 */
[----:B------:R-:W-:Y:S05]  /*0ea0*/  BRA `(.L_x_11) ;  /* 0x0000000000047947 */ /* 0x000fea0003800000 */
.L_x_12:
[----:B01----:R-:W3:Y:S02]  /*0eb0*/  LDC R8, c[0x0][0x684] ;  /* 0x0001a100ff087b82 */ /* 0x003ee40000000800 */
.L_x_11:
[----:B------:R-:W-:-:S13]  /*0ec0*/  LOP3.LUT P0, RZ, R11, 0xff, RZ, 0xc0, !PT ;  /* 0x000000ff0bff7812 */ /* 0x000fda000780c0ff */
[----:B------:R-:W-:Y:S05]  /*0ed0*/  @!P0 EXIT ;  /* 0x000000000000894d */ /* 0x000fea0003800000 */
[----:B------:R-:W-:Y:S01]  /*0ee0*/  ULDC UR4, c[0x0][0x28c] ;  /* 0x0000a30000047ab9 */ /* 0x000fe20000000800 */
[----:B------:R-:W-:Y:S01]  /*0ef0*/  LOP3.LUT R156, R4, 0x1, RZ, 0xfc, !PT ;  /* 0x00000001049c7812 */ /* 0x000fe200078efcff */
[----:B------:R-:W-:-:S04]  /*0f00*/  UIADD3 UR4, UR4, 0x3f, URZ ;  /* 0x0000003f04047890 */ /* 0x000fc8000fffe03f */
[----:B------:R-:W-:-:S04]  /*0f10*/  USHF.R.S32.HI UR5, URZ, 0x1f, UR4 ;  /* 0x0000001f3f057899 */ /* 0x000fc80008011404 */
[----:B------:R-:W-:-:S03]  /*0f20*/  ULEA.HI UR5, UR5, UR4, URZ, 0x6 ;  /* 0x0000000405057291 */ /* 0x000fc6000f8f303f */
[----:B------:R-:W-:Y:S01]  /*0f30*/  UMOV UR4, URZ ;  /* 0x0000003f00047c82 */ /* 0x000fe20008000000 */
[----:B------:R-:W-:-:S03]  /*0f40*/  USHF.R.S32.HI UR6, URZ, 0x6, UR5 ;  /* 0x000000063f067899 */ /* 0x000fc60008011405 */
[----:B------:R-:W-:-:S09]  /*0f50*/  UMOV UR5, URZ ;  /* 0x0000003f00057c82 */ /* 0x000fd20008000000 */
.L_x_277:
[----:B01----:R-:W-:Y:S02]  /*0f60*/  LOP3.LUT R9, R0, 0x80, RZ, 0xc0, !PT ;  /* 0x0000008000097812 */ /* 0x003fe400078ec0ff */
[----:B------:R-:W-:Y:S02]  /*0f70*/  CS2R R150, SRZ ;  /* 0x0000000000967805 */ /* 0x000fe4000001ff00 */
[----:B------:R-:W-:Y:S02]  /*0f80*/  CS2R R24, SRZ ;  /* 0x0000000000187805 */ /* 0x000fe4000001ff00 */
[----:B----4-:R-:W-:Y:S02]  /*0f90*/  CS2R R26, SRZ ;  /* 0x00000000001a7805 */ /* 0x010fe4000001ff00 */
[----:B---3--:R-:W-:Y:S02]  /*0fa0*/  SHF.R.U32.HI R11, RZ, 0x7, R9 ;  /* 0x00000007ff0b7819 */ /* 0x008fe40000011609 */
[----:B------:R-:W-:-:S02]  /*0fb0*/  CS2R R28, SRZ ;  /* 0x00000000001c7805 */ /* 0x000fc4000001ff00 */
[----:B------:R-:W-:Y:S02]  /*0fc0*/  VIMNMX R9, RZ, UR6, PT ;  /* 0x00000006ff097c48 */ /* 0x000fe4000bfe0100 */
[----:B------:R-:W-:Y:S02]  /*0fd0*/  CS2R R30, SRZ ;  /* 0x00000000001e7805 */ /* 0x000fe4000001ff00 */
[----:B------:R-:W-:Y:S02]  /*0fe0*/  CS2R R32, SRZ ;  /* 0x0000000000207805 */ /* 0x000fe4000001ff00 */
[----:B------:R-:W-:Y:S01]  /*0ff0*/  CS2R R34, SRZ ;  /* 0x0000000000227805 */ /* 0x000fe2000001ff00 */
[----:B------:R-:W0:Y:S01]  /*1000*/  SHFL.IDX PT, R11, R11, RZ, 0x1f ;  /* 0x00001fff0b0b7589 */ /* 0x000e2200000e0000 */
[----:B------:R-:W-:Y:S02]  /*1010*/  IADD3 R9, -R9, UR6, RZ ;  /* 0x0000000609097c10 */ /* 0x000fe4000fffe1ff */
[----:B------:R-:W-:-:S02]  /*1020*/  CS2R R36, SRZ ;  /* 0x0000000000247805 */ /* 0x000fc4000001ff00 */
[----:B------:R-:W-:Y:S02]  /*1030*/  CS2R R38, SRZ ;  /* 0x0000000000267805 */ /* 0x000fe4000001ff00 */
[----:B------:R-:W-:Y:S02]  /*1040*/  CS2R R40, SRZ ;  /* 0x0000000000287805 */ /* 0x000fe4000001ff00 */
[----:B------:R-:W-:Y:S02]  /*1050*/  ISETP.GE.AND P0, PT, R9, 0x1, PT ;  /* 0x000000010900780c */ /* 0x000fe40003f06270 */
[----:B------:R-:W-:Y:S02]  /*1060*/  CS2R R42, SRZ ;  /* 0x00000000002a7805 */ /* 0x000fe4000001ff00 */
[----:B------:R-:W-:Y:S02]  /*1070*/  CS2R R44, SRZ ;  /* 0x00000000002c7805 */ /* 0x000fe4000001ff00 */
[----:B------:R-:W-:-:S02]  /*1080*/  CS2R R46, SRZ ;  /* 0x00000000002e7805 */ /* 0x000fc4000001ff00 */
[----:B------:R-:W-:Y:S02]  /*1090*/  CS2R R48, SRZ ;  /* 0x0000000000307805 */ /* 0x000fe4000001ff00 */
[----:B------:R-:W-:Y:S02]  /*10a0*/  CS2R R50, SRZ ;  /* 0x0000000000327805 */ /* 0x000fe4000001ff00 */
[----:B------:R-:W-:Y:S02]  /*10b0*/  CS2R R52, SRZ ;  /* 0x0000000000347805 */ /* 0x000fe4000001ff00 */
        /* <DEDUP_REMOVED lines=12> */
[----:B0-----:R-:W-:Y:S02]  /*1180*/  R2UR UR7, R11 ;  /* 0x000000000b0772ca */ /* 0x001fe400000e0000 */
        /* <DEDUP_REMOVED lines=35> */
[----:B------:R-:W-:Y:S01]  /*13c0*/  CS2R R148, SRZ ;  /* 0x0000000000947805 */ /* 0x000fe2000001ff00 */
[----:B--2--5:R-:W-:Y:S06]  /*13d0*/  @!P0 BRA `(.L_x_13) ;  /* 0x0000000400348947 */ /* 0x024fec0003800000 */
[----:B------:R-:W0:Y:S01]  /*13e0*/  S2UR UR10, SR_CgaCtaId ;  /* 0x00000000000a79c3 */ /* 0x000e220000008800 */
[----:B------:R-:W-:Y:S01]  /*13f0*/  ULEA.HI UR8, UR7, UR7, URZ, 0x1 ;  /* 0x0000000707087291 */ /* 0x000fe2000f8f083f */
[----:B------:R-:W-:Y:S01]  /*1400*/  IMAD.U32 R15, RZ, RZ, UR4 ;  /* 0x00000004ff0f7e24 */ /* 0x000fe2000f8e00ff */
[----:B------:R-:W-:Y:S01]  /*1410*/  UMOV UR9, 0x400 ;  /* 0x0000040000097882 */ /* 0x000fe20000000000 */
[----:B------:R-:W-:Y:S02]  /*1420*/  UPLOP3.LUT UP0, UPT, UPT, UPT, UPT, 0x40, 0x0 ;  /* 0x000000000000789c */ /* 0x000fe40003f0e870 */
[----:B------:R-:W-:Y:S01]  /*1430*/  ULOP3.LUT UR8, UR8, 0xffffe, URZ, 0xc0, !UPT ;  /* 0x000ffffe08087892 */ /* 0x000fe2000f8ec03f */
[----:B------:R-:W-:Y:S01]  /*1440*/  UMOV UR12, UR5 ;  /* 0x00000005000c7c82 */ /* 0x000fe20008000000 */
[----:B------:R-:W-:Y:S02]  /*1450*/  UMOV UR13, UR5 ;  /* 0x00000005000d7c82 */ /* 0x000fe40008000000 */
[----:B------:R-:W-:-:S02]  /*1460*/  UIADD3 UR8, UR7, -UR8, URZ ;  /* 0x8000000807087290 */ /* 0x000fc4000fffe03f */
[----:B0-----:R-:W-:-:S04]  /*1470*/  ULEA UR9, UR10, UR9, 0x18 ;  /* 0x000000090a097291 */ /* 0x001fc8000f8ec03f */
[----:B------:R-:W-:-:S04]  /*1480*/  ULEA UR8, UR8, UR9, 0xc ;  /* 0x0000000908087291 */ /* 0x000fc8000f8e603f */
[----:B------:R-:W-:-:S04]  /*1490*/  UIADD3 UR8, UR8, 0x100, URZ ;  /* 0x0000010008087890 */ /* 0x000fc8000fffe03f */
[----:B------:R-:W-:-:S04]  /*14a0*/  USHF.R.U32.HI UR8, URZ, 0x4, UR8 ;  /* 0x000000043f087899 */ /* 0x000fc80008011608 */
[----:B------:R-:W-:-:S12]  /*14b0*/  ULOP3.LUT UR7, UR8, 0x3fff, URZ, 0xc0, !UPT ;  /* 0x00003fff08077892 */ /* 0x000fd8000f8ec03f */
.L_x_20:
[----:B------:R-:W-:-:S13]  /*14c0*/  ISETP.NE.AND P1, PT, R156, 0x3, PT ;  /* 0x000000039c00780c */ /* 0x000fda0003f25270 */
[----:B01----:R-:W-:Y:S05]  /*14d0*/  @!P1 BRA `(.L_x_14) ;  /* 0x0000000000049947 */ /* 0x003fea0003800000 */
[----:B------:R-:W-:Y:S01]  /*14e0*/  BPT.TRAP 0x1 ;  /* 0x000000040000795c */ /* 0x000fe20000300000 */
.L_x_14:
[----:B------:R-:W0:Y:S01]  /*14f0*/  S2UR UR9, SR_CgaCtaId ;  /* 0x00000000000979c3 */ /* 0x000e220000008800 */
[----:B------:R-:W-:Y:S01]  /*1500*/  UMOV UR8, 0x400 ;  /* 0x0000040000087882 */ /* 0x000fe20000000000 */
[----:B------:R-:W-:Y:S01]  /*1510*/  SHF.L.U32 R13, R15, 0x1f, RZ ;  /* 0x0000001f0f0d7819 */ /* 0x000fe200000006ff */
[----:B0-----:R-:W-:-:S04]  /*1520*/  ULEA UR16, UR9, UR8, 0x18 ;  /* 0x0000000809107291 */ /* 0x001fc8000f8ec03f */
[----:B------:R-:W-:-:S09]  /*1530*/  ULEA UR8, UR12, UR16, 0x3 ;  /* 0x000000100c087291 */ /* 0x000fd2000f8e183f */
[----:B------:R0:W1:Y:S01]  /*1540*/  SYNCS.PHASECHK.TRANS64.TRYWAIT P0, [UR8], R13 ;  /* 0x0000000dff0075a7 */ /* 0x0000620008000148 */
[----:B------:R-:W-:Y:S05]  /*1550*/  @!P1 BRA `(.L_x_15) ;  /* 0x0000000000049947 */ /* 0x000fea0003800000 */
[----:B------:R-:W-:Y:S01]  /*1560*/  BPT.TRAP 0x1 ;  /* 0x000000040000795c */ /* 0x000fe20000300000 */
.L_x_15:
[C---:B------:R-:W-:Y:S02]  /*1570*/  IMAD.SHL.U32 R11, R0.reuse, 0x20, RZ ;  /* 0x00000020000b7824 */ /* 0x040fe400078e00ff */
[C---:B------:R-:W-:Y:S02]  /*1580*/  IMAD.SHL.U32 R14, R0.reuse, 0x200, RZ ;  /* 0x00000200000e7824 */ /* 0x040fe400078e00ff */
[----:B------:R-:W-:Y:S01]  /*1590*/  IMAD.SHL.U32 R16, R0, 0x10, RZ ;  /* 0x0000001000107824 */ /* 0x000fe200078e00ff */
[----:B------:R-:W-:-:S04]  /*15a0*/  LOP3.LUT R11, R11, 0x1c00, RZ, 0xc0, !PT ;  /* 0x00001c000b0b7812 */ /* 0x000fc800078ec0ff */
[----:B------:R-:W-:Y:S01]  /*15b0*/  LOP3.LUT R11, R11, 0x200, R14, 0xf8, !PT ;  /* 0x000002000b0b7812 */ /* 0x000fe200078ef80e */
[----:B------:R-:W-:-:S03]  /*15c0*/  IMAD.U32 R14, RZ, RZ, UR12 ;  /* 0x0000000cff0e7e24 */ /* 0x000fc6000f8e00ff */
[----:B------:R-:W-:-:S04]  /*15d0*/  LOP3.LUT R11, R11, 0x1c0, R16, 0xf8, !PT ;  /* 0x000001c00b0b7812 */ /* 0x000fc800078ef810 */
[----:B------:R-:W-:-:S05]  /*15e0*/  SHF.R.U32.HI R11, RZ, 0x3, R11 ;  /* 0x00000003ff0b7819 */ /* 0x000fca000001160b */
[----:B------:R-:W-:Y:S01]  /*15f0*/  IMAD R11, R14, 0x400, R11 ;  /* 0x000004000e0b7824 */ /* 0x000fe200078e020b */
[----:B-1----:R-:W-:Y:S06]  /*1600*/  @P0 BRA `(.L_x_16) ;  /* 0x0000000000080947 */ /* 0x002fec0003800000 */
[----:B------:R-:W1:Y:S02]  /*1610*/  SYNCS.PHASECHK.TRANS64.TRYWAIT P0, [UR8], R13 ;  /* 0x0000000dff0075a7 */ /* 0x000e640008000148 */
[----:B-1----:R-:W-:Y:S05]  /*1620*/  @!P0 BRA `(.L_x_17) ;  /* 0x000000b400648947 */ /* 0x002fea0003800000 */
.L_x_16:
[----:B------:R-:W4:Y:S01]  /*1630*/  LDS.64 R152, [R11+UR16+0x32100] ;  /* 0x032100100b987984 */ /* 0x000f220008000a00 */
[----:B------:R-:W-:Y:S02]  /*1640*/  UIADD3 UR8, UR16, 0xa100, URZ ;  /* 0x0000a10010087890 */ /* 0x000fe4000fffe03f */
[----:B------:R-:W-:Y:S02]  /*1650*/  ULOP3.LUT UR9, UR7, 0x10000, URZ, 0xfc, !UPT ;  /* 0x0001000007097892 */ /* 0x000fe4000f8efc3f */
[----:B------:R-:W-:Y:S01]  /*1660*/  USHF.R.U32.HI UR8, URZ, 0x4, UR8 ;  /* 0x000000043f087899 */ /* 0x000fe20008011608 */
[----:B------:R-:W-:-:S03]  /*1670*/  UMOV UR11, 0x40000040 ;  /* 0x40000040000b7882 */ /* 0x000fc60000000000 */
[----:B------:R-:W-:-:S04]  /*1680*/  ULOP3.LUT UR8, UR8, 0x3fff, URZ, 0xc0, !UPT ;  /* 0x00003fff08087892 */ /* 0x000fc8000f8ec03f */
[----:B------:R-:W-:Y:S02]  /*1690*/  ULOP3.LUT UR10, UR8, 0x10000, URZ, 0xfc, !UPT ;  /* 0x00010000080a7892 */ /* 0x000fe4000f8efc3f */
[----:B------:R-:W-:Y:S02]  /*16a0*/  ULEA UR8, UR12, UR9, 0x9 ;  /* 0x000000090c087291 */ /* 0x000fe4000f8e483f */
[----:B------:R-:W-:Y:S01]  /*16b0*/  ULEA UR10, UR12, UR10, 0xb ;  /* 0x0000000a0c0a7291 */ /* 0x000fe2000f8e583f */
[----:B------:R-:W-:Y:S01]  /*16c0*/  UMOV UR9, 0x80000020 ;  /* 0x8000002000097882 */ /* 0x000fe20000000000 */
[----:B----4-:R-:W-:-:S07]  /*16d0*/  WARPGROUP.ARRIVE ;  /* 0x00000000000079c5 */ /* 0x010fce0000000000 */
[----:B------:R-:W-:Y:S01]  /*16e0*/  HGMMA.SP.64x256x32.F32 R24, gdesc[UR8], R24, UP0, R152, 0x0 ;  /* 0x0be09800081879f0 */ /* 0x000fe2000bf00a18 */
[----:B------:R-:W-:Y:S02]  /*16f0*/  UIADD3 UR8, UR8, 0x2, URZ ;  /* 0x0000000208087890 */ /* 0x000fe4000fffe03f */
[----:B------:R-:W-:Y:S01]  /*1700*/  UIADD3 UR10, UR10, 0x4, URZ ;  /* 0x000000040a0a7890 */ /* 0x000fe2000fffe03f */
[----:B------:R-:W-:Y:S01]  /*1710*/  UMOV UR9, 0x80000020 ;  /* 0x8000002000097882 */ /* 0x000fe20000000000 */
[----:B------:R-:W-:-:S15]  /*1720*/  UMOV UR11, 0x40000040 ;  /* 0x40000040000b7882 */ /* 0x000fde0000000000 */
[----:B------:R-:W-:-:S12]  /*1730*/  NOP ;  /* 0x0000000000007918 */ /* 0x000fd80000000000 */
[----:B------:R-:W-:Y:S03]  /*1740*/  HGMMA.SP.64x256x32.F32 R24, gdesc[UR8], R24, R153, 0x0, gsb0 ;  /* 0x0be09900081879f0 */ /* 0x000fe60008000a18 */
[----:B------:R-:W-:Y:S02]  /*1750*/  WARPGROUP.DEPBAR.LE gsb0, 0x0 ;  /* 0x00008000000079c5 */ /* 0x000fe40000010000 */
[----:B------:R-:W-:Y:S05]  /*1760*/  @!P1 BRA `(.L_x_18) ;  /* 0x0000000000049947 */ /* 0x000fea0003800000 */
[----:B------:R-:W-:Y:S01]  /*1770*/  BPT.TRAP 0x1 ;  /* 0x000000040000795c */ /* 0x000fe20000300000 */
.L_x_18:
[----:B------:R-:W-:Y:S01]  /*1780*/  ULEA UR8, UR13, UR16, 0x3 ;  /* 0x000000100d087291 */ /* 0x000fe2000f8e183f */
[----:B------:R-:W-:-:S03]  /*1790*/  ISETP.GT.U32.AND P0, PT, R4, 0x1, PT ;  /* 0x000000010400780c */ /* 0x000fc60003f04070 */
[----:B------:R-:W-:-:S04]  /*17a0*/  UIADD3 UR8, UR8, 0x28, URZ ;  /* 0x0000002808087890 */ /* 0x000fc8000fffe03f */
[----:B------:R-:W-:-:S09]  /*17b0*/  UPRMT UR8, URZ, 0x654, UR8 ;  /* 0x000006543f087896 */ /* 0x000fd20008000008 */
[----:B------:R-:W-:Y:S01]  /*17c0*/  SYNCS.ARRIVE.TRANS64.RED.A1T0 RZ, [UR8], RZ ;  /* 0x000000ffffff79a7 */ /* 0x000fe20008100408 */
[----:B------:R-:W-:Y:S05]  /*17d0*/  @P0 BRA `(.L_x_19) ;  /* 0x0000000000040947 */ /* 0x000fea0003800000 */
[----:B------:R-:W-:Y:S01]  /*17e0*/  BPT.TRAP 0x1 ;  /* 0x000000040000795c */ /* 0x000fe20000300000 */
.L_x_19:
[----:B------:R-:W-:Y:S01]  /*17f0*/  UIADD3 UR12, UR12, 0x1, URZ ;  /* 0x000000010c0c7890 */ /* 0x000fe2000fffe03f */
[C---:B------:R-:W-:Y:S01]  /*1800*/  ISETP.GT.AND P0, PT, R9.reuse, 0x1, PT ;  /* 0x000000010900780c */ /* 0x040fe20003f04270 */
[----:B------:R-:W-:Y:S01]  /*1810*/  UIADD3 UR13, UR13, 0x1, URZ ;  /* 0x000000010d0d7890 */ /* 0x000fe2000fffe03f */
[----:B------:R-:W-:Y:S01]  /*1820*/  VIADD R9, R9, 0xffffffff ;  /* 0xffffffff09097836 */ /* 0x000fe20000000000 */
[----:B------:R-:W-:Y:S02]  /*1830*/  UISETP.NE.AND UP0, UPT, UR12, 0x5, UPT ;  /* 0x000000050c00788c */ /* 0x000fe4000bf05270 */
[----:B------:R-:W-:Y:S02]  /*1840*/  UISETP.NE.AND UP1, UPT, UR13, 0x5, UPT ;  /* 0x000000050d00788c */ /* 0x000fe4000bf25270 */
[----:B------:R-:W-:Y:S02]  /*1850*/  USEL UR8, URZ, 0x1, UP0 ;  /* 0x000000013f087887 */ /* 0x000fe40008000000 */
[----:B------:R-:W-:-:S02]  /*1860*/  USEL UR12, UR12, URZ, UP0 ;  /* 0x0000003f0c0c7287 */ /* 0x000fc40008000000 */
[----:B------:R-:W-:Y:S02]  /*1870*/  USEL UR13, UR13, URZ, UP1 ;  /* 0x0000003f0d0d7287 */ /* 0x000fe40008800000 */
[----:B------:R-:W-:Y:S01]  /*1880*/  UPLOP3.LUT UP0, UPT, UPT, UPT, UPT, 0x80, 0x0 ;  /* 0x000000000000789c */ /* 0x000fe20003f0f070 */
[----:B------:R-:W-:Y:S01]  /*1890*/  LOP3.LUT R15, R15, UR8, RZ, 0x3c, !PT ;  /* 0x000000080f0f7c12 */ /* 0x000fe2000f8e3cff */
[----:B------:R-:W-:Y:S09]  /*18a0*/  @P0 BRA `(.L_x_20) ;  /* 0xfffffffc00040947 */ /* 0x000ff2000383ffff */
.L_x_13:
[----:B------:R-:W4:Y:S01]  /*18b0*/  LDC R15, c[0x0][0x288] ;  /* 0x0000a200ff0f7b82 */ /* 0x000f220000000800 */
[----:B------:R-:W-:Y:S01]  /*18c0*/  LOP3.LUT R9, R0, 0x60, RZ, 0xc0, !PT ;  /* 0x0000006000097812 */ /* 0x000fe200078ec0ff */
[----:B------:R-:W-:Y:S01]  /*18d0*/  UIADD3 UR5, UR6, UR5, URZ ;  /* 0x0000000506057290 */ /* 0x000fe2000fffe03f */
[--C-:B------:R-:W-:Y:S01]  /*18e0*/  SHF.R.U32.HI R11, RZ, 0x2, R0.reuse ;  /* 0x00000002ff0b7819 */ /* 0x100fe20000011600 */
[----:B------:R-:W-:Y:S01]  /*18f0*/  ULDC UR12, c[0x0][0x284] ;  /* 0x0000a100000c7ab9 */ /* 0x000fe20000000800 */
[----:B------:R-:W-:Y:S01]  /*1900*/  SHF.R.U32.HI R9, RZ, 0x5, R9 ;  /* 0x00000005ff097819 */ /* 0x000fe20000011609 */
[----:B------:R-:W-:Y:S01]  /*1910*/  UISETP.GT.U32.AND UP0, UPT, UR5, 0x4, UPT ;  /* 0x000000040500788c */ /* 0x000fe2000bf04070 */
[----:B-1----:R-:W-:Y:S01]  /*1920*/  LOP3.LUT R14, R11, 0x7, RZ, 0xc0, !PT ;  /* 0x000000070b0e7812 */ /* 0x002fe200078ec0ff */
[----:B------:R-:W-:Y:S01]  /*1930*/  UISETP.GE.U32.AND UP1, UPT, UR6, 0x5, UPT ;  /* 0x000000050600788c */ /* 0x000fe2000bf26070 */
[----:B------:R-:W-:Y:S01]  /*1940*/  SHF.R.U32.HI R16, RZ, 0x1, R0 ;  /* 0x00000001ff107819 */ /* 0x000fe20000011600 */
[C---:B------:R-:W-:Y:S01]  /*1950*/  IMAD.SHL.U32 R11, R9.reuse, 0x10, RZ ;  /* 0x00000010090b7824 */ /* 0x040fe200078e00ff */
[----:B------:R-:W-:Y:S01]  /*1960*/  SHF.R.S32.HI R20, RZ, 0x1f, R6 ;  /* 0x0000001fff147819 */ /* 0x000fe20000011406 */
[--C-:B------:R-:W-:Y:S01]  /*1970*/  IMAD R18, R9, -0x10, -R14.reuse ;  /* 0xfffffff009127824 */ /* 0x100fe200078e0a0e */
[----:B------:R-:W-:Y:S01]  /*1980*/  LOP3.LUT R9, R5, 0x1, RZ, 0xc0, !PT ;  /* 0x0000000105097812 */ /* 0x000fe200078ec0ff */
[----:B------:R-:W-:Y:S01]  /*1990*/  UISETP.LT.U32.AND UP0, UPT, UR6, 0x5, UP0 ;  /* 0x000000050600788c */ /* 0x000fe20008701070 */
[----:B------:R-:W-:Y:S01]  /*19a0*/  LOP3.LUT R11, R11, 0xfffffff0, R14, 0xe2, !PT ;  /* 0xfffffff00b0b7812 */ /* 0x000fe200078ee20e */
[----:B------:R-:W-:Y:S01]  /*19b0*/  IMAD.SHL.U32 R14, R10, 0x80, RZ ;  /* 0x000000800a0e7824 */ /* 0x000fe200078e00ff */
[----:B------:R-:W-:Y:S01]  /*19c0*/  ULDC.64 UR10, c[0x0][0x6d0] ;  /* 0x0001b400000a7ab9 */ /* 0x000fe20000000a00 */
[----:B0-----:R-:W-:Y:S01]  /*19d0*/  IMAD R13, R9, -0x40, R18 ;  /* 0xffffffc0090d7824 */ /* 0x001fe200078e0212 */
[----:B------:R-:W-:Y:S01]  /*19e0*/  LOP3.LUT R11, R11, 0x40, R16, 0xf8, !PT ;  /* 0x000000400b0b7812 */ /* 0x000fe200078ef810 */
[----:B------:R-:W-:Y:S01]  /*19f0*/  IMAD.SHL.U32 R18, R12, 0x100, RZ ;  /* 0x000001000c127824 */ /* 0x000fe200078e00ff */
[----:B------:R-:W-:Y:S01]  /*1a00*/  UIMAD.WIDE.U32 UR8, UR5, -0x33333333, URZ ;  /* 0xcccccccd050878a5 */ /* 0x000fe2000f8e003f */
[----:B------:R-:W-:Y:S01]  /*1a10*/  LOP3.LUT R9, R0, 0x3, RZ, 0xc0, !PT ;  /* 0x0000000300097812 */ /* 0x000fe200078ec0ff */
[----:B------:R-:W-:Y:S01]  /*1a20*/  USEL UR7, URZ, 0x1, !UP0 ;  /* 0x000000013f077887 */ /* 0x000fe2000c000000 */
[----:B------:R-:W-:Y:S01]  /*1a30*/  LOP3.LUT R152, R11, R14, RZ, 0xfc, !PT ;  /* 0x0000000e0b987212 */ /* 0x000fe200078efcff */
[----:B------:R-:W-:Y:S01]  /*1a40*/  IMAD R11, R20, UR10, RZ ;  /* 0x0000000a140b7c24 */ /* 0x000fe2000f8e02ff */
[----:B----4-:R-:W-:Y:S01]  /*1a50*/  ISETP.GE.AND P0, PT, R18, R15, PT ;  /* 0x0000000f1200720c */ /* 0x010fe20003f06270 */
[----:B------:R-:W-:Y:S01]  /*1a60*/  USHF.R.U32.HI UR8, URZ, 0x2, UR9 ;  /* 0x000000023f087899 */ /* 0x000fe20008011609 */
[--C-:B------:R-:W-:Y:S01]  /*1a70*/  SHF.R.S32.HI R153, RZ, 0x1f, R152.reuse ;  /* 0x0000001fff997819 */ /* 0x100fe20000011498 */
[----:B------:R-:W-:Y:S01]  /*1a80*/  ULOP3.LUT UR4, UR4, UR7, URZ, 0x3c, !UPT ;  /* 0x0000000704047292 */ /* 0x000fe2000f8e3c3f */
[----:B------:R-:W-:Y:S01]  /*1a90*/  ISETP.GE.OR P0, PT, R14, UR12, P0 ;  /* 0x0000000c0e007c0c */ /* 0x000fe20008706670 */
[C---:B------:R-:W-:Y:S01]  /*1aa0*/  IMAD R17, R6.reuse, UR11, R11 ;  /* 0x0000000b06117c24 */ /* 0x040fe2000f8e020b */
[----:B------:R-:W-:Y:S01]  /*1ab0*/  UIMAD UR5, UR8, -0x5, UR5 ;  /* 0xfffffffb080578a4 */ /* 0x000fe2000f8e0205 */
[----:B------:R-:W-:Y:S01]  /*1ac0*/  IMAD.WIDE.U32 R10, R6, UR10, R152 ;  /* 0x0000000a060a7c25 */ /* 0x000fe2000f8e0098 */
[----:B------:R-:W-:Y:S01]  /*1ad0*/  @UP1 ULOP3.LUT UR4, UR4, 0x1, UR8, 0x78, !UPT ;  /* 0x0000000104041892 */ /* 0x000fe2000f8e7808 */
[----:B------:R-:W-:-:S02]  /*1ae0*/  WARPGROUP.DEPBAR.LE gsb0, 0x0 ;  /* 0x00008000000079c5 */ /* 0x000fc40000010000 */
[----:B------:R-:W-:Y:S01]  /*1af0*/  IMAD R15, R9, -0x2, R15 ;  /* 0xfffffffe090f7824 */ /* 0x000fe200078e020f */
[----:B------:R-:W-:Y:S01]  /*1b00*/  IADD3 R9, -R14, UR12, R13 ;  /* 0x0000000c0e097c10 */ /* 0x000fe2000fffe10d */
[----:B------:R-:W-:Y:S02]  /*1b10*/  IMAD.IADD R17, R11, 0x1, R17 ;  /* 0x000000010b117824 */ /* 0x000fe400078e0211 */
[----:B------:R-:W-:Y:S02]  /*1b20*/  IMAD.MOV.U32 R16, RZ, RZ, R10 ;  /* 0x000000ffff107224 */ /* 0x000fe400078e000a */
[----:B------:R-:W-:Y:S02]  /*1b30*/  IMAD.IADD R11, R15, 0x1, -R18 ;  /* 0x000000010f0b7824 */ /* 0x000fe400078e0a12 */
[----:B------:R-:W-:Y:S01]  /*1b40*/  IMAD.MOV.U32 R10, RZ, RZ, -0x1 ;  /* 0xffffffffff0a7424 */ /* 0x000fe200078e00ff */
[----:B------:R-:W-:Y:S06]  /*1b50*/  @P0 BRA `(.L_x_21) ;  /* 0x0000009000940947 */ /* 0x000fec0003800000 */
[----:B------:R-:W0:Y:S01]  /*1b60*/  LDC.64 R14, c[0x0][0x6c8] ;  /* 0x0001b200ff0e7b82 */ /* 0x000e220000000a00 */
[----:B------:R-:W-:Y:S01]  /*1b70*/  IMAD.WIDE R12, R12, 0x100, RZ ;  /* 0x000001000c0c7825 */ /* 0x000fe200078e02ff */
[----:B---3-5:R-:W-:Y:S01]  /*1b80*/  FSETP.NEU.AND P1, PT, R8, RZ, PT ;  /* 0x000000ff0800720b */ /* 0x028fe20003f2d000 */
[----:B------:R-:W-:Y:S01]  /*1b90*/  BSSY B0, `(.L_x_21) ;  /* 0x0000921000007945 */ /* 0x000fe20003800000 */
[----:B------:R-:W-:Y:S01]  /*1ba0*/  ISETP.GT.AND P0, PT, R11, RZ, PT ;  /* 0x000000ff0b00720c */ /* 0x000fe20003f04270 */
[----:B------:R-:W-:-:S03]  /*1bb0*/  IMAD.SHL.U32 R19, R0, 0x2, RZ ;  /* 0x0000000200137824 */ /* 0x000fc600078e00ff */
[----:B------:R-:W-:Y:S02]  /*1bc0*/  ISETP.GT.AND P5, PT, R9, RZ, P0 ;  /* 0x000000ff0900720c */ /* 0x000fe400007a4270 */
[----:B------:R-:W-:Y:S01]  /*1bd0*/  LOP3.LUT R163, R12, 0x6, R19, 0xf8, !PT ;  /* 0x000000060ca37812 */ /* 0x000fe200078ef813 */
[----:B0-----:R-:W-:-:S04]  /*1be0*/  IMAD R18, R13, R14, RZ ;  /* 0x0000000e0d127224 */ /* 0x001fc800078e02ff */
[----:B------:R-:W-:-:S04]  /*1bf0*/  IMAD.WIDE.U32 R22, R163, R14, R16 ;  /* 0x0000000ea3167225 */ /* 0x000fc800078e0010 */
[----:B------:R-:W-:-:S04]  /*1c00*/  IMAD R17, R163, R15, R18 ;  /* 0x0000000fa3117224 */ /* 0x000fc800078e0212 */
[----:B------:R-:W-:Y:S01]  /*1c10*/  IMAD.IADD R165, R23, 0x1, R17 ;  /* 0x0000000117a57824 */ /* 0x000fe200078e0211 */
[----:B------:R-:W-:Y:S06]  /*1c20*/  @!P1 BRA `(.L_x_22) ;  /* 0x0000006400589947 */ /* 0x000fec0003800000 */
[----:B------:R-:W-:Y:S01]  /*1c30*/  ULDC.64 UR8, c[0x0][0x6b8] ;  /* 0x0001ae0000087ab9 */ /* 0x000fe20000000a00 */
[----:B------:R-:W-:Y:S01]  /*1c40*/  ULDC.64 UR12, c[0x0][0x6b0] ;  /* 0x0001ac00000c7ab9 */ /* 0x000fe20000000a00 */
[----:B------:R-:W-:Y:S01]  /*1c50*/  IMAD R17, R20, UR8, RZ ;  /* 0x0000000814117c24 */ /* 0x000fe2000f8e02ff */
[----:B------:R-:W-:Y:S01]  /*1c60*/  ULDC.64 UR16, c[0x0][0x6a8] ;  /* 0x0001aa0000107ab9 */ /* 0x000fe20000000a00 */
[----:B------:R-:W-:Y:S01]  /*1c70*/  IMAD.WIDE.U32 R20, R6, UR8, R152 ;  /* 0x0000000806147c25 */ /* 0x000fe2000f8e0098 */
[----:B------:R-:W-:-:S03]  /*1c80*/  ULDC.64 UR10, c[0x0][0x6c0] ;  /* 0x0001b000000a7ab9 */ /* 0x000fc60000000a00 */
[----:B------:R-:W-:Y:S02]  /*1c90*/  IMAD R159, R6, UR9, R17 ;  /* 0x00000009069f7c24 */ /* 0x000fe4000f8e0211 */
[----:B------:R-:W-:Y:S02]  /*1ca0*/  IMAD R12, R13, UR12, RZ ;  /* 0x0000000c0d0c7c24 */ /* 0x000fe4000f8e02ff */
[----:B------:R-:W-:Y:S02]  /*1cb0*/  IMAD.IADD R21, R21, 0x1, R159 ;  /* 0x0000000115157824 */ /* 0x000fe400078e029f */
[C---:B------:R-:W-:Y:S02]  /*1cc0*/  IMAD R161, R163.reuse, UR13, R12 ;  /* 0x0000000da3a17c24 */ /* 0x040fe4000f8e020c */
[----:B------:R-:W-:-:S04]  /*1cd0*/  IMAD.WIDE.U32 R12, R163, UR12, R20 ;  /* 0x0000000ca30c7c25 */ /* 0x000fc8000f8e0014 */
[----:B------:R-:W-:Y:S01]  /*1ce0*/  IMAD.IADD R13, R13, 0x1, R161 ;  /* 0x000000010d0d7824 */ /* 0x000fe200078e02a1 */
[----:B------:R-:W-:-:S04]  /*1cf0*/  LEA R18, P1, R12, UR16, 0x2 ;  /* 0x000000100c127c11 */ /* 0x000fc8000f8210ff */
[----:B------:R-:W-:Y:S02]  /*1d00*/  LEA.HI.X R19, R12, UR17, R13, 0x2, P1 ;  /* 0x000000110c137c11 */ /* 0x000fe400088f140d */
[----:B------:R-:W0:Y:S03]  /*1d10*/  LDC.64 R12, c[0x0][0x6b0] ;  /* 0x0001ac00ff0c7b82 */ /* 0x000e260000000a00 */
[----:B------:R-:W3:Y:S01]  /*1d20*/  @P5 LDG.E.LTC128B R157, desc[UR14][R18.64] ;  /* 0x0000000e129d5981 */ /* 0x000ee2000c1e1920 */
[C---:B------:R-:W-:Y:S01]  /*1d30*/  LEA R16, P1, R22.reuse, UR10, 0x2 ;  /* 0x0000000a16107c11 */ /* 0x040fe2000f8210ff */
[----:B------:R-:W-:Y:S01]  /*1d40*/  BSSY B1, `(.L_x_23) ;  /* 0x0000015000017945 */ /* 0x000fe20003800000 */
[----:B------:R-:W-:Y:S02]  /*1d50*/  ISETP.GT.AND P0, PT, R9, 0x8, P0 ;  /* 0x000000080900780c */ /* 0x000fe40000704270 */
[----:B------:R-:W-:-:S02]  /*1d60*/  LEA.HI.X R17, R22, UR11, R165, 0x2, P1 ;  /* 0x0000000b16117c11 */ /* 0x000fc400088f14a5 */
[----:B------:R-:W-:Y:S01]  /*1d70*/  ISETP.GT.AND P1, PT, R11, 0x1, PT ;  /* 0x000000010b00780c */ /* 0x000fe20003f24270 */
[----:B0-----:R-:W-:-:S04]  /*1d80*/  IMAD.WIDE.U32 R154, R163, UR12, R12 ;  /* 0x0000000ca39a7c25 */ /* 0x001fc8000f8e000c */
[----:B------:R-:W-:-:S04]  /*1d90*/  IMAD.WIDE.U32 R12, R163, UR12, R152 ;  /* 0x0000000ca30c7c25 */ /* 0x000fc8000f8e0098 */
[C---:B------:R-:W-:Y:S02]  /*1da0*/  IMAD.IADD R163, R161.reuse, 0x1, R155 ;  /* 0x00000001a1a37824 */ /* 0x040fe400078e029b */
[----:B------:R-:W-:Y:S02]  /*1db0*/  IMAD.IADD R13, R161, 0x1, R13 ;  /* 0x00000001a10d7824 */ /* 0x000fe400078e020d */
[----:B------:R-:W-:-:S04]  /*1dc0*/  IMAD.WIDE.U32 R12, R6, UR8, R12 ;  /* 0x00000008060c7c25 */ /* 0x000fc8000f8e000c */
[----:B---3--:R-:W-:-:S04]  /*1dd0*/  FMUL R23, R157, R8 ;  /* 0x000000089d177220 */ /* 0x008fc80000400000 */
[----:B--2---:R-:W-:Y:S01]  /*1de0*/  FFMA R165, R24, R7, R23 ;  /* 0x0000000718a57223 */ /* 0x004fe20000000017 */
[-C--:B------:R-:W-:Y:S02]  /*1df0*/  IADD3 R23, P2, R20, R154.reuse, RZ ;  /* 0x0000009a14177210 */ /* 0x080fe40007f5e0ff */
[----:B------:R-:W-:Y:S02]  /*1e00*/  IADD3 R154, P4, R152, R154, RZ ;  /* 0x0000009a989a7210 */ /* 0x000fe40007f9e0ff */
[----:B------:R0:W-:Y:S01]  /*1e10*/  @P5 STG.E desc[UR14][R16.64], R165 ;  /* 0x000000a510005986 */ /* 0x0001e2000c10190e */
[----:B------:R-:W-:Y:S01]  /*1e20*/  ISETP.GT.AND P5, PT, R9, RZ, P1 ;  /* 0x000000ff0900720c */ /* 0x000fe20000fa4270 */
[----:B------:R-:W-:Y:S01]  /*1e30*/  IMAD.X R24, R163, 0x1, R21, P2 ;  /* 0x00000001a3187824 */ /* 0x000fe200010e0615 */
[----:B------:R-:W-:Y:S02]  /*1e40*/  LEA R22, P2, R23, UR16, 0x2 ;  /* 0x0000001017167c11 */ /* 0x000fe4000f8410ff */
[----:B------:R-:W-:-:S02]  /*1e50*/  LEA R20, P6, R14, R16, 0x2 ;  /* 0x000000100e147211 */ /* 0x000fc400078c10ff */
[----:B------:R-:W-:-:S07]  /*1e60*/  LEA.HI.X R23, R23, UR17, R24, 0x2, P2 ;  /* 0x0000001117177c11 */ /* 0x000fce00090f1418 */
[----:B0-----:R-:W-:Y:S05]  /*1e70*/  @!P5 BRA `(.L_x_24) ;  /* 0x000000000004d947 */ /* 0x001fea0003800000 */
[----:B------:R0:W5:Y:S02]  /*1e80*/  LDG.E.LTC128B R157, desc[UR14][R22.64] ;  /* 0x0000000e169d7981 */ /* 0x000164000c1e1920 */
.L_x_24:
[----:B------:R-:W-:Y:S05]  /*1e90*/  BSYNC B1 ;  /* 0x0000000000017941 */ /* 0x000fea0003800000 */
.L_x_23:
[----:B-----5:R-:W-:Y:S01]  /*1ea0*/  FMUL R152, R157, R8 ;  /* 0x000000089d987220 */ /* 0x020fe20000400000 */
[----:B------:R-:W-:Y:S01]  /*1eb0*/  LEA.HI.X R21, R14, R17, R15, 0x2, P6 ;  /* 0x000000110e157211 */ /* 0x000fe200030f140f */
[----:B------:R-:W-:Y:S01]  /*1ec0*/  IMAD.IADD R13, R159, 0x1, R13 ;  /* 0x000000019f0d7824 */ /* 0x000fe200078e020d */
[C---:B------:R-:W-:Y:S01]  /*1ed0*/  LEA R24, P2, R12.reuse, UR16, 0x2 ;  /* 0x000000100c187c11 */ /* 0x040fe2000f8410ff */
[----:B------:R-:W-:Y:S01]  /*1ee0*/  FFMA R161, R25, R7, R152 ;  /* 0x0000000719a17223 */ /* 0x000fe20000000098 */
[----:B------:R-:W-:Y:S01]  /*1ef0*/  BSSY B1, `(.L_x_25) ;  /* 0x0000006000017945 */ /* 0x000fe20003800000 */
[----:B------:R-:W-:Y:S01]  /*1f00*/  IMAD.X R155, R153, 0x1, R163, P4 ;  /* 0x00000001999b7824 */ /* 0x000fe200020e06a3 */
[----:B------:R-:W-:Y:S02]  /*1f10*/  LEA.HI.X R25, R12, UR17, R13, 0x2, P2 ;  /* 0x000000110c197c11 */ /* 0x000fe400090f140d */
[----:B------:R1:W-:Y:S01]  /*1f20*/  @P5 STG.E desc[UR14][R20.64], R161 ;  /* 0x000000a114005986 */ /* 0x0003e2000c10190e */
[----:B------:R-:W-:Y:S06]  /*1f30*/  @!P0 BRA `(.L_x_26) ;  /* 0x0000000000048947 */ /* 0x000fec0003800000 */
[----:B------:R2:W5:Y:S02]  /*1f40*/  LDG.E.LTC128B R157, desc[UR14][R24.64+0x20] ;  /* 0x0000200e189d7981 */ /* 0x000564000c1e1920 */
.L_x_26:
[----:B------:R-:W-:Y:S05]  /*1f50*/  BSYNC B1 ;  /* 0x0000000000017941 */ /* 0x000fea0003800000 */
.L_x_25:
[----:B------:R-:W-:-:S04]  /*1f60*/  IMAD.WIDE.U32 R12, R6, UR8, R154 ;  /* 0x00000008060c7c25 */ /* 0x000fc8000f8e009a */
[----:B--2--5:R-:W-:Y:S01]  /*1f70*/  FMUL R25, R157, R8 ;  /* 0x000000089d197220 */ /* 0x024fe20000400000 */
[----:B------:R-:W-:Y:S01]  /*1f80*/  ISETP.GT.AND P1, PT, R9, 0x8, P1 ;  /* 0x000000080900780c */ /* 0x000fe20000f24270 */
[----:B------:R-:W-:Y:S01]  /*1f90*/  USHF.L.U64.HI UR10, UR12, 0x5, UR13 ;  /* 0x000000050c0a7899 */ /* 0x000fe2000801020d */
[----:B------:R-:W-:Y:S01]  /*1fa0*/  IMAD.IADD R13, R159, 0x1, R13 ;  /* 0x000000019f0d7824 */ /* 0x000fe200078e020d */
[----:B------:R-:W-:Y:S01]  /*1fb0*/  LEA R24, P5, R12, UR16, 0x2 ;  /* 0x000000100c187c11 */ /* 0x000fe2000f8a10ff */
[----:B------:R-:W-:Y:S01]  /*1fc0*/  FFMA R153, R26, R7, R25 ;  /* 0x000000071a997223 */ /* 0x000fe20000000019 */
[----:B------:R-:W-:Y:S01]  /*1fd0*/  ISETP.GT.AND P2, PT, R11, 0x8, PT ;  /* 0x000000080b00780c */ /* 0x000fe20003f44270 */
[----:B------:R-:W-:Y:S01]  /*1fe0*/  USHF.L.U32 UR9, UR12, 0x5, URZ ;  /* 0x000000050c097899 */ /* 0x000fe2000800063f */
[----:B------:R-:W-:Y:S01]  /*1ff0*/  LEA.HI.X R25, R12, UR17, R13, 0x2, P5 ;  /* 0x000000110c197c11 */ /* 0x000fe2000a8f140d */
[----:B------:R-:W-:Y:S01]  /*2000*/  @P0 IMAD.MOV.U32 R12, RZ, RZ, R16 ;  /* 0x000000ffff0c0224 */ /* 0x000fe200078e0010 */
[----:B------:R-:W-:Y:S01]  /*2010*/  BSSY B1, `(.L_x_27) ;  /* 0x0000006000017945 */ /* 0x000fe20003800000 */
[----:B------:R-:W-:Y:S01]  /*2020*/  @P0 IMAD.MOV.U32 R13, RZ, RZ, R17 ;  /* 0x000000ffff0d0224 */ /* 0x000fe200078e0011 */
[----:B------:R-:W-:-:S04]  /*2030*/  ISETP.GT.AND P4, PT, R9, RZ, P2 ;  /* 0x000000ff0900720c */ /* 0x000fc80001784270 */
[----:B------:R2:W-:Y:S01]  /*2040*/  @P0 STG.E desc[UR14][R12.64+0x20], R153 ;  /* 0x000020990c000986 */ /* 0x0005e2000c10190e */
[----:B------:R-:W-:Y:S08]  /*2050*/  @!P1 BRA `(.L_x_28) ;  /* 0x0000000000049947 */ /* 0x000ff00003800000 */
[----:B------:R3:W5:Y:S02]  /*2060*/  LDG.E.LTC128B R157, desc[UR14][R24.64+0x20] ;  /* 0x0000200e189d7981 */ /* 0x000764000c1e1920 */
.L_x_28:
[----:B------:R-:W-:Y:S05]  /*2070*/  BSYNC B1 ;  /* 0x0000000000017941 */ /* 0x000fea0003800000 */
.L_x_27:
[----:B-----5:R-:W-:Y:S01]  /*2080*/  FMUL R6, R157, R8 ;  /* 0x000000089d067220 */ /* 0x020fe20000400000 */
[----:B---3--:R-:W-:-:S03]  /*2090*/  IADD3 R24, P0, R18, UR9, RZ ;  /* 0x0000000912187c10 */ /* 0x008fc6000ff1e0ff */
[----:B------:R-:W-:Y:S01]  /*20a0*/  FFMA R27, R27, R7, R6 ;  /* 0x000000071b1b7223 */ /* 0x000fe20000000006 */
[----:B------:R-:W-:-:S04]  /*20b0*/  IADD3.X R25, R19, UR10, RZ, P0, !PT ;  /* 0x0000000a13197c10 */ /* 0x000fc800087fe4ff */
[----:B------:R3:W-:Y:S04]  /*20c0*/  @P1 STG.E desc[UR14][R20.64+0x20], R27 ;  /* 0x0000201b14001986 */ /* 0x0007e8000c10190e */
[----:B------:R-:W4:Y:S01]  /*20d0*/  @P4 LDG.E.LTC128B R157, desc[UR14][R24.64] ;  /* 0x0000000e189d4981 */ /* 0x000f22000c1e1920 */
[C---:B------:R-:W-:Y:S01]  /*20e0*/  IMAD.SHL.U32 R6, R14.reuse, 0x20, RZ ;  /* 0x000000200e067824 */ /* 0x040fe200078e00ff */
[----:B--2---:R-:W-:Y:S01]  /*20f0*/  SHF.L.U64.HI R12, R14, 0x5, R15 ;  /* 0x000000050e0c7819 */ /* 0x004fe2000001020f */
[----:B------:R-:W-:Y:S01]  /*2100*/  BSSY B1, `(.L_x_29) ;  /* 0x000000c000017945 */ /* 0x000fe20003800000 */
[----:B------:R-:W-:Y:S02]  /*2110*/  ISETP.GT.AND P0, PT, R11, 0x9, PT ;  /* 0x000000090b00780c */ /* 0x000fe40003f04270 */
[----:B------:R-:W-:-:S02]  /*2120*/  IADD3 R152, P5, R6, R16, RZ ;  /* 0x0000001006987210 */ /* 0x000fc40007fbe0ff */
[----:B------:R-:W-:-:S03]  /*2130*/  ISETP.GT.AND P1, PT, R9, RZ, P0 ;  /* 0x000000ff0900720c */ /* 0x000fc60000724270 */
[----:B------:R-:W-:Y:S01]  /*2140*/  IMAD.X R153, R12, 0x1, R17, P5 ;  /* 0x000000010c997824 */ /* 0x000fe200028e0611 */
[----:B------:R-:W-:-:S04]  /*2150*/  IADD3 R154, P5, R22, UR9, RZ ;  /* 0x00000009169a7c10 */ /* 0x000fc8000ffbe0ff */
[----:B------:R-:W-:Y:S01]  /*2160*/  IADD3.X R155, R23, UR10, RZ, P5, !PT ;  /* 0x0000000a179b7c10 */ /* 0x000fe2000affe4ff */
[----:B----4-:R-:W-:-:S04]  /*2170*/  FMUL R13, R157, R8 ;  /* 0x000000089d0d7220 */ /* 0x010fc80000400000 */
[----:B------:R-:W-:-:S05]  /*2180*/  FFMA R13, R28, R7, R13 ;  /* 0x000000071c0d7223 */ /* 0x000fca000000000d */
[----:B------:R3:W-:Y:S01]  /*2190*/  @P4 STG.E desc[UR14][R152.64], R13 ;  /* 0x0000000d98004986 */ /* 0x0007e2000c10190e */
[----:B------:R-:W-:Y:S05]  /*21a0*/  @!P1 BRA `(.L_x_30) ;  /* 0x0000000000049947 */ /* 0x000fea0003800000 */
[----:B------:R2:W5:Y:S02]  /*21b0*/  LDG.E.LTC128B R157, desc[UR14][R154.64] ;  /* 0x0000000e9a9d7981 */ /* 0x000564000c1e1920 */
.L_x_30:
[----:B------:R-:W-:Y:S05]  /*21c0*/  BSYNC B1 ;  /* 0x0000000000017941 */ /* 0x000fea0003800000 */
.L_x_29:
[----:B------:R-:W-:Y:S01]  /*21d0*/  UIADD3 UR7, UP0, UR9, 0x20, URZ ;  /* 0x0000002009077890 */ /* 0x000fe2000ff1e03f */
[----:B------:R-:W-:Y:S01]  /*21e0*/  ISETP.GT.AND P2, PT, R9, 0x8, P2 ;  /* 0x000000080900780c */ /* 0x000fe20001744270 */
[----:B-----5:R-:W-:Y:S01]  /*21f0*/  FMUL R14, R157, R8 ;  /* 0x000000089d0e7220 */ /* 0x020fe20000400000 */
[----:B------:R-:W-:Y:S01]  /*2200*/  IADD3 R26, P4, R6, R20, RZ ;  /* 0x00000014061a7210 */ /* 0x000fe20007f9e0ff */
[----:B------:R-:W-:Y:S02]  /*2210*/  UIADD3.X UR8, URZ, UR10, URZ, UP0, !UPT ;  /* 0x0000000a3f087290 */ /* 0x000fe400087fe43f */
[----:B------:R-:W-:Y:S01]  /*2220*/  IADD3 R18, P5, R18, UR7, RZ ;  /* 0x0000000712127c10 */ /* 0x000fe2000ffbe0ff */
[----:B------:R-:W-:Y:S01]  /*2230*/  FFMA R29, R29, R7, R14 ;  /* 0x000000071d1d7223 */ /* 0x000fe2000000000e */
[----:B---3--:R-:W-:Y:S02]  /*2240*/  IMAD.X R27, R12, 0x1, R21, P4 ;  /* 0x000000010c1b7824 */ /* 0x008fe400020e0615 */
[----:B------:R-:W-:-:S03]  /*2250*/  IADD3.X R19, R19, UR8, RZ, P5, !PT ;  /* 0x0000000813137c10 */ /* 0x000fc6000affe4ff */
[----:B------:R3:W-:Y:S04]  /*2260*/  @P1 STG.E desc[UR14][R26.64], R29 ;  /* 0x0000001d1a001986 */ /* 0x0007e8000c10190e */
[----:B------:R-:W4:Y:S01]  /*2270*/  @P2 LDG.E.LTC128B R157, desc[UR14][R18.64] ;  /* 0x0000000e129d2981 */ /* 0x000f22000c1e1920 */
[----:B------:R-:W-:Y:S01]  /*2280*/  IADD3 R14, P1, R6, 0x20, RZ ;  /* 0x00000020060e7810 */ /* 0x000fe20007f3e0ff */
[----:B------:R-:W-:Y:S01]  /*2290*/  BSSY B1, `(.L_x_31) ;  /* 0x000000c000017945 */ /* 0x000fe20003800000 */
[----:B------:R-:W-:Y:S02]  /*22a0*/  ISETP.GT.AND P4, PT, R9, 0x8, P0 ;  /* 0x000000080900780c */ /* 0x000fe40000784270 */
[----:B------:R-:W-:Y:S01]  /*22b0*/  IADD3 R16, P5, R14, R16, RZ ;  /* 0x000000100e107210 */ /* 0x000fe20007fbe0ff */
[----:B------:R-:W-:Y:S01]  /*22c0*/  IMAD.X R13, RZ, RZ, R12, P1 ;  /* 0x000000ffff0d7224 */ /* 0x000fe200008e060c */
[----:B0-----:R-:W-:-:S03]  /*22d0*/  IADD3 R22, P0, R22, UR7, RZ ;  /* 0x0000000716167c10 */ /* 0x001fc6000ff1e0ff */
[----:B------:R-:W-:Y:S01]  /*22e0*/  IMAD.X R17, R13, 0x1, R17, P5 ;  /* 0x000000010d117824 */ /* 0x000fe200028e0611 */
[----:B------:R-:W-:Y:S01]  /*22f0*/  IADD3.X R23, R23, UR8, RZ, P0, !PT ;  /* 0x0000000817177c10 */ /* 0x000fe200087fe4ff */
[----:B----4-:R-:W-:-:S04]  /*2300*/  FMUL R15, R157, R8 ;  /* 0x000000089d0f7220 */ /* 0x010fc80000400000 */
[----:B------:R-:W-:-:S05]  /*2310*/  FFMA R15, R30, R7, R15 ;  /* 0x000000071e0f7223 */ /* 0x000fca000000000f */
[----:B------:R3:W-:Y:S01]  /*2320*/  @P2 STG.E desc[UR14][R16.64], R15 ;  /* 0x0000000f10002986 */ /* 0x0007e2000c10190e */
[----:B------:R-:W-:Y:S05]  /*2330*/  @!P4 BRA `(.L_x_32) ;  /* 0x000000000004c947 */ /* 0x000fea0003800000 */
[----:B------:R0:W5:Y:S02]  /*2340*/  LDG.E.LTC128B R157, desc[UR14][R22.64] ;  /* 0x0000000e169d7981 */ /* 0x000164000c1e1920 */
.L_x_32:
[----:B------:R-:W-:Y:S05]  /*2350*/  BSYNC B1 ;  /* 0x0000000000017941 */ /* 0x000fea0003800000 */
.L_x_31:
[----:B------:R-:W-:Y:S01]  /*2360*/  IADD3 R18, P2, R14, R20, RZ ;  /* 0x000000140e127210 */ /* 0x000fe20007f5e0ff */
[----:B---3-5:R-:W-:Y:S01]  /*2370*/  FMUL R16, R157, R8 ;  /* 0x000000089d107220 */ /* 0x028fe20000400000 */
[C---:B------:R-:W-:Y:S01]  /*2380*/  ISETP.GT.AND P1, PT, R11.reuse, 0x10, PT ;  /* 0x000000100b00780c */ /* 0x040fe20003f24270 */
[----:B------:R-:W-:Y:S01]  /*2390*/  BSSY B1, `(.L_x_33) ;  /* 0x000000b000017945 */ /* 0x000fe20003800000 */
[----:B------:R-:W-:Y:S01]  /*23a0*/  ISETP.GT.AND P0, PT, R11, 0x11, PT ;  /* 0x000000110b00780c */ /* 0x000fe20003f04270 */
[----:B------:R-:W-:Y:S01]  /*23b0*/  FFMA R31, R31, R7, R16 ;  /* 0x000000071f1f7223 */ /* 0x000fe20000000010 */
[----:B------:R-:W-:Y:S01]  /*23c0*/  IMAD.X R19, R13, 0x1, R21, P2 ;  /* 0x000000010d137824 */ /* 0x000fe200010e0615 */
[----:B------:R-:W-:Y:S02]  /*23d0*/  ISETP.GT.AND P5, PT, R9, RZ, P1 ;  /* 0x000000ff0900720c */ /* 0x000fe40000fa4270 */
[----:B0-----:R-:W-:Y:S02]  /*23e0*/  IADD3 R22, P2, R24, UR9, RZ ;  /* 0x0000000918167c10 */ /* 0x001fe4000ff5e0ff */
[----:B------:R0:W-:Y:S01]  /*23f0*/  @P4 STG.E desc[UR14][R18.64], R31 ;  /* 0x0000001f12004986 */ /* 0x0001e2000c10190e */
[----:B------:R-:W-:-:S02]  /*2400*/  IADD3 R16, P6, R152, R6, RZ ;  /* 0x0000000698107210 */ /* 0x000fc40007fde0ff */
[----:B------:R-:W-:-:S06]  /*2410*/  IADD3.X R23, R25, UR10, RZ, P2, !PT ;  /* 0x0000000a19177c10 */ /* 0x000fcc00097fe4ff */
[----:B------:R-:W-:Y:S05]  /*2420*/  @!P5 BRA `(.L_x_34) ;  /* 0x000000000004d947 */ /* 0x000fea0003800000 */
[----:B------:R3:W5:Y:S02]  /*2430*/  LDG.E.LTC128B R157, desc[UR14][R22.64] ;  /* 0x0000000e169d7981 */ /* 0x000764000c1e1920 */
.L_x_34:
[----:B------:R-:W-:Y:S05]  /*2440*/  BSYNC B1 ;  /* 0x0000000000017941 */ /* 0x000fea0003800000 */
.L_x_33:
[----:B-----5:R-:W-:Y:S01]  /*2450*/  FMUL R15, R157, R8 ;  /* 0x000000089d0f7220 */ /* 0x020fe20000400000 */
[----:B------:R-:W-:Y:S01]  /*2460*/  IMAD.X R17, R153, 0x1, R12, P6 ;  /* 0x0000000199117824 */ /* 0x000fe200030e060c */
[----:B------:R-:W-:Y:S01]  /*2470*/  ISETP.GT.AND P2, PT, R9, RZ, P0 ;  /* 0x000000ff0900720c */ /* 0x000fe20000744270 */
[----:B------:R-:W-:Y:S01]  /*2480*/  BSSY B1, `(.L_x_35) ;  /* 0x0000008000017945 */ /* 0x000fe20003800000 */
[----:B------:R-:W-:Y:S01]  /*2490*/  FFMA R15, R32, R7, R15 ;  /* 0x00000007200f7223 */ /* 0x000fe2000000000f */
[----:B------:R-:W-:Y:S02]  /*24a0*/  IADD3 R28, P6, R154, UR9, RZ ;  /* 0x000000099a1c7c10 */ /* 0x000fe4000ffde0ff */
[----:B0-----:R-:W-:Y:S02]  /*24b0*/  IADD3 R18, P4, R26, R6, RZ ;  /* 0x000000061a127210 */ /* 0x001fe40007f9e0ff */
[----:B------:R0:W-:Y:S01]  /*24c0*/  @P5 STG.E desc[UR14][R16.64], R15 ;  /* 0x0000000f10005986 */ /* 0x0001e2000c10190e */
[----:B------:R-:W-:-:S05]  /*24d0*/  IADD3.X R29, R155, UR10, RZ, P6, !PT ;  /* 0x0000000a9b1d7c10 */ /* 0x000fca000b7fe4ff */
[----:B------:R-:W-:Y:S05]  /*24e0*/  @!P2 BRA `(.L_x_36) ;  /* 0x000000000004a947 */ /* 0x000fea0003800000 */
[----:B------:R4:W5:Y:S02]  /*24f0*/  LDG.E.LTC128B R157, desc[UR14][R28.64] ;  /* 0x0000000e1c9d7981 */ /* 0x000964000c1e1920 */
.L_x_36:
[----:B------:R-:W-:Y:S05]  /*2500*/  BSYNC B1 ;  /* 0x0000000000017941 */ /* 0x000fea0003800000 */
.L_x_35:
[----:B-1---5:R-:W-:Y:S01]  /*2510*/  FMUL R20, R157, R8 ;  /* 0x000000089d147220 */ /* 0x022fe20000400000 */
[----:B------:R-:W-:Y:S01]  /*2520*/  IMAD.X R19, R27, 0x1, R12, P4 ;  /* 0x000000011b137824 */ /* 0x000fe200020e060c */
[----:B------:R-:W-:Y:S01]  /*2530*/  ISETP.GT.AND P1, PT, R9, 0x8, P1 ;  /* 0x000000080900780c */ /* 0x000fe20000f24270 */
[----:B------:R-:W-:Y:S01]  /*2540*/  BSSY B1, `(.L_x_37) ;  /* 0x0000008000017945 */ /* 0x000fe20003800000 */
[----:B------:R-:W-:Y:S01]  /*2550*/  FFMA R33, R33, R7, R20 ;  /* 0x0000000721217223 */ /* 0x000fe20000000014 */
[----:B------:R-:W-:Y:S02]  /*2560*/  IADD3 R20, P4, R24, UR7, RZ ;  /* 0x0000000718147c10 */ /* 0x000fe4000ff9e0ff */
[----:B------:R-:W-:Y:S02]  /*2570*/  IADD3 R30, P5, R14, R152, RZ ;  /* 0x000000980e1e7210 */ /* 0x000fe40007fbe0ff */
[----:B------:R1:W-:Y:S01]  /*2580*/  @P2 STG.E desc[UR14][R18.64], R33 ;  /* 0x0000002112002986 */ /* 0x0003e2000c10190e */
[----:B------:R-:W-:-:S05]  /*2590*/  IADD3.X R21, R25, UR8, RZ, P4, !PT ;  /* 0x0000000819157c10 */ /* 0x000fca000a7fe4ff */
[----:B------:R-:W-:Y:S05]  /*25a0*/  @!P1 BRA `(.L_x_38) ;  /* 0x0000000000049947 */ /* 0x000fea0003800000 */
[----:B------:R0:W5:Y:S02]  /*25b0*/  LDG.E.LTC128B R157, desc[UR14][R20.64] ;  /* 0x0000000e149d7981 */ /* 0x000164000c1e1920 */
.L_x_38:
[----:B------:R-:W-:Y:S05]  /*25c0*/  BSYNC B1 ;  /* 0x0000000000017941 */ /* 0x000fea0003800000 */
.L_x_37:
[----:B0----5:R-:W-:Y:S01]  /*25d0*/  FMUL R15, R157, R8 ;  /* 0x000000089d0f7220 */ /* 0x021fe20000400000 */
[----:B------:R-:W-:Y:S01]  /*25e0*/  IMAD.X R31, R13, 0x1, R153, P5 ;  /* 0x000000010d1f7824 */ /* 0x000fe200028e0699 */
[----:B------:R-:W-:Y:S01]  /*25f0*/  ISETP.GT.AND P2, PT, R9, 0x8, P0 ;  /* 0x000000080900780c */ /* 0x000fe20000744270 */
[----:B------:R-:W-:Y:S01]  /*2600*/  BSSY B1, `(.L_x_39) ;  /* 0x0000007000017945 */ /* 0x000fe20003800000 */
[----:B------:R-:W-:Y:S01]  /*2610*/  FFMA R15, R34, R7, R15 ;  /* 0x00000007220f7223 */ /* 0x000fe2000000000f */
[----:B------:R-:W-:-:S04]  /*2620*/  IADD3 R20, P0, R154, UR7, RZ ;  /* 0x000000079a147c10 */ /* 0x000fc8000ff1e0ff */
[----:B------:R0:W-:Y:S01]  /*2630*/  @P1 STG.E desc[UR14][R30.64], R15 ;  /* 0x0000000f1e001986 */ /* 0x0001e2000c10190e */
[----:B------:R-:W-:-:S05]  /*2640*/  IADD3.X R21, R155, UR8, RZ, P0, !PT ;  /* 0x000000089b157c10 */ /* 0x000fca00087fe4ff */
[----:B------:R-:W-:Y:S05]  /*2650*/  @!P2 BRA `(.L_x_40) ;  /* 0x000000000004a947 */ /* 0x000fea0003800000 */
[----:B------:R0:W5:Y:S02]  /*2660*/  LDG.E.LTC128B R157, desc[UR14][R20.64] ;  /* 0x0000000e149d7981 */ /* 0x000164000c1e1920 */
.L_x_40:
[----:B------:R-:W-:Y:S05]  /*2670*/  BSYNC B1 ;  /* 0x0000000000017941 */ /* 0x000fea0003800000 */
.L_x_39:
[----:B0-----:R-:W-:Y:S01]  /*2680*/  IADD3 R20, P5, R14, R26, RZ ;  /* 0x0000001a0e147210 */ /* 0x001fe20007fbe0ff */
[----:B-----5:R-:W-:Y:S01]  /*2690*/  FMUL R24, R157, R8 ;  /* 0x000000089d187220 */ /* 0x020fe20000400000 */
[C---:B------:R-:W-:Y:S01]  /*26a0*/  ISETP.GT.AND P1, PT, R11.reuse, 0x18, PT ;  /* 0x000000180b00780c */ /* 0x040fe20003f24270 */
[----:B------:R-:W-:Y:S01]  /*26b0*/  BSSY B1, `(.L_x_41) ;  /* 0x000000b000017945 */ /* 0x000fe20003800000 */
[----:B------:R-:W-:Y:S01]  /*26c0*/  ISETP.GT.AND P0, PT, R11, 0x19, PT ;  /* 0x000000190b00780c */ /* 0x000fe20003f04270 */
[----:B------:R-:W-:Y:S01]  /*26d0*/  FFMA R35, R35, R7, R24 ;  /* 0x0000000723237223 */ /* 0x000fe20000000018 */
[----:B------:R-:W-:Y:S01]  /*26e0*/  IMAD.X R21, R13, 0x1, R27, P5 ;  /* 0x000000010d157824 */ /* 0x000fe200028e061b */
[----:B------:R-:W-:Y:S02]  /*26f0*/  ISETP.GT.AND P4, PT, R9, RZ, P1 ;  /* 0x000000ff0900720c */ /* 0x000fe40000f84270 */
[----:B------:R-:W-:Y:S02]  /*2700*/  IADD3 R24, P6, R22, UR9, RZ ;  /* 0x0000000916187c10 */ /* 0x000fe4000ffde0ff */
[----:B------:R0:W-:Y:S01]  /*2710*/  @P2 STG.E desc[UR14][R20.64], R35 ;  /* 0x0000002314002986 */ /* 0x0001e2000c10190e */
[----:B------:R-:W-:-:S02]  /*2720*/  IADD3 R26, P5, R16, R6, RZ ;  /* 0x00000006101a7210 */ /* 0x000fc40007fbe0ff */
[----:B------:R-:W-:-:S06]  /*2730*/  IADD3.X R25, R23, UR10, RZ, P6, !PT ;  /* 0x0000000a17197c10 */ /* 0x000fcc000b7fe4ff */
[----:B------:R-:W-:Y:S05]  /*2740*/  @!P4 BRA `(.L_x_42) ;  /* 0x000000000004c947 */ /* 0x000fea0003800000 */
[----:B------:R0:W5:Y:S02]  /*2750*/  LDG.E.LTC128B R157, desc[UR14][R24.64] ;  /* 0x0000000e189d7981 */ /* 0x000164000c1e1920 */
.L_x_42:
[----:B------:R-:W-:Y:S05]  /*2760*/  BSYNC B1 ;  /* 0x0000000000017941 */ /* 0x000fea0003800000 */
.L_x_41:
        /* <DEDUP_REMOVED lines=11> */
.L_x_44:
[----:B------:R-:W-:Y:S05]  /*2820*/  BSYNC B1 ;  /* 0x0000000000017941 */ /* 0x000fea0003800000 */
.L_x_43:
[----:B-----5:R-:W-:Y:S01]  /*2830*/  FMUL R32, R157, R8 ;  /* 0x000000089d207220 */ /* 0x020fe20000400000 */
[----:B------:R-:W-:Y:S01]  /*2840*/  IMAD.X R21, R19, 0x1, R12, P5 ;  /* 0x0000000113157824 */ /* 0x000fe200028e060c */
[----:B------:R-:W-:Y:S01]  /*2850*/  ISETP.GT.AND P1, PT, R9, 0x8, P1 ;  /* 0x000000080900780c */ /* 0x000fe20000f24270 */
[----:B------:R-:W-:Y:S01]  /*2860*/  BSSY B1, `(.L_x_45) ;  /* 0x0000008000017945 */ /* 0x000fe20003800000 */
[----:B------:R-:W-:Y:S01]  /*2870*/  FFMA R37, R37, R7, R32 ;  /* 0x0000000725257223 */ /* 0x000fe20000000020 */
[----:B---3--:R-:W-:Y:S02]  /*2880*/  IADD3 R22, P4, R22, UR7, RZ ;  /* 0x0000000716167c10 */ /* 0x008fe4000ff9e0ff */
[----:B------:R-:W-:Y:S02]  /*2890*/  IADD3 R32, P5, R16, R14, RZ ;  /* 0x0000000e10207210 */ /* 0x000fe40007fbe0ff */
[----:B------:R3:W-:Y:S01]  /*28a0*/  @P2 STG.E desc[UR14][R20.64], R37 ;  /* 0x0000002514002986 */ /* 0x0007e2000c10190e */
[----:B------:R-:W-:-:S05]  /*28b0*/  IADD3.X R23, R23, UR8, RZ, P4, !PT ;  /* 0x0000000817177c10 */ /* 0x000fca000a7fe4ff */
[----:B------:R-:W-:Y:S05]  /*28c0*/  @!P1 BRA `(.L_x_46) ;  /* 0x0000000000049947 */ /* 0x000fea0003800000 */
[----:B------:R0:W5:Y:S02]  /*28d0*/  LDG.E.LTC128B R157, desc[UR14][R22.64] ;  /* 0x0000000e169d7981 */ /* 0x000164000c1e1920 */
.L_x_46:
[----:B------:R-:W-:Y:S05]  /*28e0*/  BSYNC B1 ;  /* 0x0000000000017941 */ /* 0x000fea0003800000 */
.L_x_45:
[----:B0----5:R-:W-:Y:S01]  /*28f0*/  FMUL R15, R157, R8 ;  /* 0x000000089d0f7220 */ /* 0x021fe20000400000 */
[----:B-1----:R-:W-:Y:S01]  /*2900*/  IMAD.X R33, R17, 0x1, R13, P5 ;  /* 0x0000000111217824 */ /* 0x002fe200028e060d */
        /* <DEDUP_REMOVED lines=8> */
.L_x_48:
[----:B------:R-:W-:Y:S05]  /*2990*/  BSYNC B1 ;  /* 0x0000000000017941 */ /* 0x000fea0003800000 */
.L_x_47:
[----:B-1----:R-:W-:Y:S01]  /*29a0*/  IADD3 R16, P5, R18, R14, RZ ;  /* 0x0000000e12107210 */ /* 0x002fe20007fbe0ff */
[----:B-----5:R-:W-:Y:S01]  /*29b0*/  FMUL R22, R157, R8 ;  /* 0x000000089d167220 */ /* 0x020fe20000400000 */
[----:B------:R-:W-:Y:S01]  /*29c0*/  ISETP.GT.AND P1, PT, R11, 0x20, PT ;  /* 0x000000200b00780c */ /* 0x000fe20003f24270 */
[----:B------:R-:W-:Y:S01]  /*29d0*/  BSSY B1, `(.L_x_49) ;  /* 0x000000b000017945 */ /* 0x000fe20003800000 */
[----:B------:R-:W-:Y:S01]  /*29e0*/  IADD3 R18, P6, R24, UR9, RZ ;  /* 0x0000000918127c10 */ /* 0x000fe2000ffde0ff */
[----:B------:R-:W-:Y:S01]  /*29f0*/  FFMA R39, R39, R7, R22 ;  /* 0x0000000727277223 */ /* 0x000fe20000000016 */
[----:B------:R-:W-:Y:S01]  /*2a00*/  IMAD.X R17, R19, 0x1, R13, P5 ;  /* 0x0000000113117824 */ /* 0x000fe200028e060d */
[----:B------:R-:W-:Y:S02]  /*2a10*/  ISETP.GT.AND P4, PT, R9, RZ, P1 ;  /* 0x000000ff0900720c */ /* 0x000fe40000f84270 */
[----:B------:R-:W-:Y:S02]  /*2a20*/  ISETP.GT.AND P0, PT, R11, 0x21, PT ;  /* 0x000000210b00780c */ /* 0x000fe40003f04270 */
[----:B------:R1:W-:Y:S01]  /*2a30*/  @P2 STG.E desc[UR14][R16.64], R39 ;  /* 0x0000002710002986 */ /* 0x0003e2000c10190e */
[----:B------:R-:W-:-:S02]  /*2a40*/  IADD3 R22, P5, R26, R6, RZ ;  /* 0x000000061a167210 */ /* 0x000fc40007fbe0ff */
[----:B------:R-:W-:-:S06]  /*2a50*/  IADD3.X R19, R25, UR10, RZ, P6, !PT ;  /* 0x0000000a19137c10 */ /* 0x000fcc000b7fe4ff */
[----:B------:R-:W-:Y:S05]  /*2a60*/  @!P4 BRA `(.L_x_50) ;  /* 0x000000000004c947 */ /* 0x000fea0003800000 */
[----:B------:R0:W5:Y:S02]  /*2a70*/  LDG.E.LTC128B R157, desc[UR14][R18.64] ;  /* 0x0000000e129d7981 */ /* 0x000164000c1e1920 */
.L_x_50:
[----:B------:R-:W-:Y:S05]  /*2a80*/  BSYNC B1 ;  /* 0x0000000000017941 */ /* 0x000fea0003800000 */
.L_x_49:
[----:B0----5:R-:W-:Y:S01]  /*2a90*/  FMUL R15, R157, R8 ;  /* 0x000000089d0f7220 */ /* 0x021fe20000400000 */
[----:B------:R-:W-:Y:S01]  /*2aa0*/  IMAD.X R23, R27, 0x1, R12, P5 ;  /* 0x000000011b177824 */ /* 0x000fe200028e060c */
[----:B------:R-:W-:Y:S01]  /*2ab0*/  ISETP.GT.AND P2, PT, R9, RZ, P0 ;  /* 0x000000ff0900720c */ /* 0x000fe20000744270 */
[----:B------:R-:W-:Y:S01]  /*2ac0*/  BSSY B1, `(.L_x_51) ;  /* 0x0000008000017945 */ /* 0x000fe20003800000 */
[----:B------:R-:W-:Y:S01]  /*2ad0*/  FFMA R15, R40, R7, R15 ;  /* 0x00000007280f7223 */ /* 0x000fe2000000000f */
[----:B-1----:R-:W-:Y:S02]  /*2ae0*/  IADD3 R16, P6, R30, UR9, RZ ;  /* 0x000000091e107c10 */ /* 0x002fe4000ffde0ff */
[----:B----4-:R-:W-:Y:S02]  /*2af0*/  IADD3 R28, P5, R20, R6, RZ ;  /* 0x00000006141c7210 */ /* 0x010fe40007fbe0ff */
[----:B------:R0:W-:Y:S01]  /*2b00*/  @P4 STG.E desc[UR14][R22.64], R15 ;  /* 0x0000000f16004986 */ /* 0x0001e2000c10190e */
[----:B------:R-:W-:-:S05]  /*2b10*/  IADD3.X R17, R31, UR10, RZ, P6, !PT ;  /* 0x0000000a1f117c10 */ /* 0x000fca000b7fe4ff */
[----:B------:R-:W-:Y:S05]  /*2b20*/  @!P2 BRA `(.L_x_52) ;  /* 0x000000000004a947 */ /* 0x000fea0003800000 */
[----:B------:R1:W5:Y:S02]  /*2b30*/  LDG.E.LTC128B R157, desc[UR14][R16.64] ;  /* 0x0000000e109d7981 */ /* 0x000364000c1e1920 */
.L_x_52:
[----:B------:R-:W-:Y:S05]  /*2b40*/  BSYNC B1 ;  /* 0x0000000000017941 */ /* 0x000fea0003800000 */
.L_x_51:
[----:B-----5:R-:W-:Y:S01]  /*2b50*/  FMUL R32, R157, R8 ;  /* 0x000000089d207220 */ /* 0x020fe20000400000 */
        /* <DEDUP_REMOVED lines=10> */
.L_x_54:
[----:B------:R-:W-:Y:S05]  /*2c00*/  BSYNC B1 ;  /* 0x0000000000017941 */ /* 0x000fea0003800000 */
.L_x_53:
        /* <DEDUP_REMOVED lines=10> */
.L_x_56:
[----:B------:R-:W-:Y:S05]  /*2cb0*/  BSYNC B1 ;  /* 0x0000000000017941 */ /* 0x000fea0003800000 */
.L_x_55:
[----:B---3--:R-:W-:Y:S01]  /*2cc0*/  IADD3 R20, P5, R20, R14, RZ ;  /* 0x0000000e14147210 */ /* 0x008fe20007fbe0ff */
[----:B0----5:R-:W-:Y:S01]  /*2cd0*/  FMUL R24, R157, R8 ;  /* 0x000000089d187220 */ /* 0x021fe20000400000 */
        /* <DEDUP_REMOVED lines=12> */
.L_x_58:
[----:B------:R-:W-:Y:S05]  /*2da0*/  BSYNC B1 ;  /* 0x0000000000017941 */ /* 0x000fea0003800000 */
.L_x_57:
[----:B-----5:R-:W-:Y:S01]  /*2db0*/  FMUL R15, R157, R8 ;  /* 0x000000089d0f7220 */ /* 0x020fe20000400000 */
[----:B------:R-:W-:Y:S01]  /*2dc0*/  IMAD.X R27, R23, 0x1, R12, P5 ;  /* 0x00000001171b7824 */ /* 0x000fe200028e060c */
[----:B------:R-:W-:Y:S01]  /*2dd0*/  ISETP.GT.AND P2, PT, R9, RZ, P0 ;  /* 0x000000ff0900720c */ /* 0x000fe20000744270 */
[----:B------:R-:W-:Y:S01]  /*2de0*/  BSSY B1, `(.L_x_59) ;  /* 0x0000008000017945 */ /* 0x000fe20003800000 */
[----:B------:R-:W-:Y:S01]  /*2df0*/  FFMA R15, R44, R7, R15 ;  /* 0x000000072c0f7223 */ /* 0x000fe2000000000f */
[----:B0-----:R-:W-:Y:S02]  /*2e00*/  IADD3 R20, P6, R16, UR9, RZ ;  /* 0x0000000910147c10 */ /* 0x001fe4000ffde0ff */
[----:B------:R-:W-:Y:S02]  /*2e10*/  IADD3 R30, P5, R28, R6, RZ ;  /* 0x000000061c1e7210 */ /* 0x000fe40007fbe0ff */
[----:B------:R0:W-:Y:S01]  /*2e20*/  @P4 STG.E desc[UR14][R26.64], R15 ;  /* 0x0000000f1a004986 */ /* 0x0001e2000c10190e */
[----:B------:R-:W-:-:S05]  /*2e30*/  IADD3.X R21, R17, UR10, RZ, P6, !PT ;  /* 0x0000000a11157c10 */ /* 0x000fca000b7fe4ff */
[----:B------:R-:W-:Y:S05]  /*2e40*/  @!P2 BRA `(.L_x_60) ;  /* 0x000000000004a947 */ /* 0x000fea0003800000 */
[----:B------:R0:W5:Y:S02]  /*2e50*/  LDG.E.LTC128B R157, desc[UR14][R20.64] ;  /* 0x0000000e149d7981 */ /* 0x000164000c1e1920 */
.L_x_60:
[----:B------:R-:W-:Y:S05]  /*2e60*/  BSYNC B1 ;  /* 0x0000000000017941 */ /* 0x000fea0003800000 */
.L_x_59:
        /* <DEDUP_REMOVED lines=11> */
.L_x_62:
[----:B------:R-:W-:Y:S05]  /*2f20*/  BSYNC B1 ;  /* 0x0000000000017941 */ /* 0x000fea0003800000 */
.L_x_61:
[----:B0----5:R-:W-:Y:S01]  /*2f30*/  FMUL R15, R157, R8 ;  /* 0x000000089d0f7220 */ /* 0x021fe20000400000 */
[----:B------:R-:W-:Y:S01]  /*2f40*/  IMAD.X R33, R23, 0x1, R13, P5 ;  /* 0x0000000117217824 */ /* 0x000fe200028e060d */
[----:B------:R-:W-:Y:S01]  /*2f50*/  ISETP.GT.AND P2, PT, R9, 0x8, P0 ;  /* 0x000000080900780c */ /* 0x000fe20000744270 */
[----:B------:R-:W-:Y:S01]  /*2f60*/  BSSY B1, `(.L_x_63) ;  /* 0x0000007000017945 */ /* 0x000fe20003800000 */
[----:B------:R-:W-:Y:S01]  /*2f70*/  FFMA R15, R46, R7, R15 ;  /* 0x000000072e0f7223 */ /* 0x000fe2000000000f */
[----:B-1----:R-:W-:-:S04]  /*2f80*/  IADD3 R16, P0, R16, UR7, RZ ;  /* 0x0000000710107c10 */ /* 0x002fc8000ff1e0ff */
[----:B------:R0:W-:Y:S01]  /*2f90*/  @P1 STG.E desc[UR14][R32.64], R15 ;  /* 0x0000000f20001986 */ /* 0x0001e2000c10190e */
[----:B------:R-:W-:-:S05]  /*2fa0*/  IADD3.X R17, R17, UR8, RZ, P0, !PT ;  /* 0x0000000811117c10 */ /* 0x000fca00087fe4ff */
[----:B------:R-:W-:Y:S05]  /*2fb0*/  @!P2 BRA `(.L_x_64) ;  /* 0x000000000004a947 */ /* 0x000fea0003800000 */
[----:B------:R1:W5:Y:S02]  /*2fc0*/  LDG.E.LTC128B R157, desc[UR14][R16.64] ;  /* 0x0000000e109d7981 */ /* 0x000364000c1e1920 */
.L_x_64:
[----:B------:R-:W-:Y:S05]  /*2fd0*/  BSYNC B1 ;  /* 0x0000000000017941 */ /* 0x000fea0003800000 */
.L_x_63:
[----:B-1----:R-:W-:Y:S01]  /*2fe0*/  IADD3 R16, P5, R28, R14, RZ ;  /* 0x0000000e1c107210 */ /* 0x002fe20007fbe0ff */
        /* <DEDUP_REMOVED lines=13> */
.L_x_66:
[----:B------:R-:W-:Y:S05]  /*30c0*/  BSYNC B1 ;  /* 0x0000000000017941 */ /* 0x000fea0003800000 */
.L_x_65:
        /* <DEDUP_REMOVED lines=11> */
.L_x_68:
[----:B------:R-:W-:Y:S05]  /*3180*/  BSYNC B1 ;  /* 0x0000000000017941 */ /* 0x000fea0003800000 */
.L_x_67:
        /* <DEDUP_REMOVED lines=11> */
.L_x_70:
[----:B------:R-:W-:Y:S05]  /*3240*/  BSYNC B1 ;  /* 0x0000000000017941 */ /* 0x000fea0003800000 */
.L_x_69:
        /* <DEDUP_REMOVED lines=10> */
.L_x_72:
[----:B------:R-:W-:Y:S05]  /*32f0*/  BSYNC B1 ;  /* 0x0000000000017941 */ /* 0x000fea0003800000 */
.L_x_71:
[----:B0-----:R-:W-:Y:S01]  /*3300*/  IADD3 R20, P5, R30, R14, RZ ;  /* 0x0000000e1e147210 */ /* 0x001fe20007fbe0ff */
[----:B----45:R-:W-:Y:S01]  /*3310*/  FMUL R24, R157, R8 ;  /* 0x000000089d187220 */ /* 0x030fe20000400000 */
        /* <DEDUP_REMOVED lines=12> */
.L_x_74:
[----:B------:R-:W-:Y:S05]  /*33e0*/  BSYNC B1 ;  /* 0x0000000000017941 */ /* 0x000fea0003800000 */
.L_x_73:
        /* <DEDUP_REMOVED lines=11> */
.L_x_76:
[----:B------:R-:W-:Y:S05]  /*34a0*/  BSYNC B1 ;  /* 0x0000000000017941 */ /* 0x000fea0003800000 */
.L_x_75:
        /* <DEDUP_REMOVED lines=11> */
.L_x_78:
[----:B------:R-:W-:Y:S05]  /*3560*/  BSYNC B1 ;  /* 0x0000000000017941 */ /* 0x000fea0003800000 */
.L_x_77:
        /* <DEDUP_REMOVED lines=10> */
.L_x_80:
[----:B------:R-:W-:Y:S05]  /*3610*/  BSYNC B1 ;  /* 0x0000000000017941 */ /* 0x000fea0003800000 */
.L_x_79:
        /* <DEDUP_REMOVED lines=14> */
.L_x_82:
[----:B------:R-:W-:Y:S05]  /*3700*/  BSYNC B1 ;  /* 0x0000000000017941 */ /* 0x000fea0003800000 */
.L_x_81:
[----:B0----5:R-:W-:Y:S01]  /*3710*/  FMUL R15, R157, R8 ;  /* 0x000000089d0f7220 */ /* 0x021fe20000400000 */
[----:B------:R-:W-:Y:S01]  /*3720*/  IMAD.X R23, R27, 0x1, R12, P5 ;  /* 0x000000011b177824 */ /* 0x000fe200028e060c */
[----:B------:R-:W-:Y:S01]  /*3730*/  ISETP.GT.AND P2, PT, R9, RZ, P0 ;  /* 0x000000ff0900720c */ /* 0x000fe20000744270 */
[----:B------:R-:W-:Y:S01]  /*3740*/  BSSY B1, `(.L_x_83) ;  /* 0x0000008000017945 */ /* 0x000fe20003800000 */
[----:B------:R-:W-:Y:S01]  /*3750*/  FFMA R15, R56, R7, R15 ;  /* 0x00000007380f7223 */ /* 0x000fe2000000000f */
[----:B-1----:R-:W-:Y:S02]  /*3760*/  IADD3 R16, P6, R20, UR9, RZ ;  /* 0x0000000914107c10 */ /* 0x002fe4000ffde0ff */
[----:B---3--:R-:W-:Y:S02]  /*3770*/  IADD3 R28, P5, R30, R6, RZ ;  /* 0x000000061e1c7210 */ /* 0x008fe40007fbe0ff */
[----:B------:R0:W-:Y:S01]  /*3780*/  @P4 STG.E desc[UR14][R22.64], R15 ;  /* 0x0000000f16004986 */ /* 0x0001e2000c10190e */
[----:B------:R-:W-:-:S05]  /*3790*/  IADD3.X R17, R21, UR10, RZ, P6, !PT ;  /* 0x0000000a15117c10 */ /* 0x000fca000b7fe4ff */
[----:B------:R-:W-:Y:S05]  /*37a0*/  @!P2 BRA `(.L_x_84) ;  /* 0x000000000004a947 */ /* 0x000fea0003800000 */
[----:B------:R1:W5:Y:S02]  /*37b0*/  LDG.E.LTC128B R157, desc[UR14][R16.64] ;  /* 0x0000000e109d7981 */ /* 0x000364000c1e1920 */
.L_x_84:
[----:B------:R-:W-:Y:S05]  /*37c0*/  BSYNC B1 ;  /* 0x0000000000017941 */ /* 0x000fea0003800000 */
.L_x_83:
[----:B-----5:R-:W-:Y:S01]  /*37d0*/  FMUL R32, R157, R8 ;  /* 0x000000089d207220 */ /* 0x020fe20000400000 */
[----:B------:R-:W-:Y:S01]  /*37e0*/  IMAD.X R29, R31, 0x1, R12, P5 ;  /* 0x000000011f1d7824 */ /* 0x000fe200028e060c */
[----:B------:R-:W-:Y:S01]  /*37f0*/  ISETP.GT.AND P1, PT, R9, 0x8, P1 ;  /* 0x000000080900780c */ /* 0x000fe20000f24270 */
[----:B------:R-:W-:Y:S01]  /*3800*/  BSSY B1, `(.L_x_85) ;  /* 0x0000008000017945 */ /* 0x000fe20003800000 */
[----:B------:R-:W-:Y:S01]  /*3810*/  FFMA R57, R57, R7, R32 ;  /* 0x0000000739397223 */ /* 0x000fe20000000020 */
[----:B----4-:R-:W-:Y:S02]  /*3820*/  IADD3 R24, P4, R24, UR7, RZ ;  /* 0x0000000718187c10 */ /* 0x010fe4000ff9e0ff */
[----:B------:R-:W-:Y:S02]  /*3830*/  IADD3 R32, P5, R26, R14, RZ ;  /* 0x0000000e1a207210 */ /* 0x000fe40007fbe0ff */
[----:B------:R3:W-:Y:S01]  /*3840*/  @P2 STG.E desc[UR14][R28.64], R57 ;  /* 0x000000391c002986 */ /* 0x0007e2000c10190e */
[----:B------:R-:W-:-:S05]  /*3850*/  IADD3.X R25, R25, UR8, RZ, P4, !PT ;  /* 0x0000000819197c10 */ /* 0x000fca000a7fe4ff */
[----:B------:R-:W-:Y:S05]  /*3860*/  @!P1 BRA `(.L_x_86) ;  /* 0x0000000000049947 */ /* 0x000fea0003800000 */
[----:B------:R4:W5:Y:S02]  /*3870*/  LDG.E.LTC128B R157, desc[UR14][R24.64] ;  /* 0x0000000e189d7981 */ /* 0x000964000c1e1920 */
.L_x_86:
[----:B------:R-:W-:Y:S05]  /*3880*/  BSYNC B1 ;  /* 0x0000000000017941 */ /* 0x000fea0003800000 */
.L_x_85:
        /* <DEDUP_REMOVED lines=10> */
.L_x_88:
[----:B------:R-:W-:Y:S05]  /*3930*/  BSYNC B1 ;  /* 0x0000000000017941 */ /* 0x000fea0003800000 */
.L_x_87:
        /* <DEDUP_REMOVED lines=14> */
.L_x_90:
[----:B------:R-:W-:Y:S05]  /*3a20*/  BSYNC B1 ;  /* 0x0000000000017941 */ /* 0x000fea0003800000 */
.L_x_89:
        /* <DEDUP_REMOVED lines=11> */
.L_x_92:
[----:B------:R-:W-:Y:S05]  /*3ae0*/  BSYNC B1 ;  /* 0x0000000000017941 */ /* 0x000fea0003800000 */
.L_x_91:
        /* <DEDUP_REMOVED lines=11> */
.L_x_94:
[----:B------:R-:W-:Y:S05]  /*3ba0*/  BSYNC B1 ;  /* 0x0000000000017941 */ /* 0x000fea0003800000 */
.L_x_93:
        /* <DEDUP_REMOVED lines=10> */
.L_x_96:
[----:B------:R-:W-:Y:S05]  /*3c50*/  BSYNC B1 ;  /* 0x0000000000017941 */ /* 0x000fea0003800000 */
.L_x_95:
        /* <DEDUP_REMOVED lines=14> */
.L_x_98:
[----:B------:R-:W-:Y:S05]  /*3d40*/  BSYNC B1 ;  /* 0x0000000000017941 */ /* 0x000fea0003800000 */
.L_x_97:
        /* <DEDUP_REMOVED lines=11> */
.L_x_100:
[----:B------:R-:W-:Y:S05]  /*3e00*/  BSYNC B1 ;  /* 0x0000000000017941 */ /* 0x000fea0003800000 */
.L_x_99:
        /* <DEDUP_REMOVED lines=11> */
.L_x_102:
[----:B------:R-:W-:Y:S05]  /*3ec0*/  BSYNC B1 ;  /* 0x0000000000017941 */ /* 0x000fea0003800000 */
.L_x_101:
        /* <DEDUP_REMOVED lines=10> */
.L_x_104:
[----:B------:R-:W-:Y:S05]  /*3f70*/  BSYNC B1 ;  /* 0x0000000000017941 */ /* 0x000fea0003800000 */
.L_x_103:
        /* <DEDUP_REMOVED lines=14> */
.L_x_106:
[----:B------:R-:W-:Y:S05]  /*4060*/  BSYNC B1 ;  /* 0x0000000000017941 */ /* 0x000fea0003800000 */
.L_x_105:
        /* <DEDUP_REMOVED lines=11> */
.L_x_108:
[----:B------:R-:W-:Y:S05]  /*4120*/  BSYNC B1 ;  /* 0x0000000000017941 */ /* 0x000fea0003800000 */
.L_x_107:
        /* <DEDUP_REMOVED lines=11> */
.L_x_110:
[----:B------:R-:W-:Y:S05]  /*41e0*/  BSYNC B1 ;  /* 0x0000000000017941 */ /* 0x000fea0003800000 */
.L_x_109:
        /* <DEDUP_REMOVED lines=10> */
.L_x_112:
[----:B------:R-:W-:Y:S05]  /*4290*/  BSYNC B1 ;  /* 0x0000000000017941 */ /* 0x000fea0003800000 */
.L_x_111:
        /* <DEDUP_REMOVED lines=14> */
.L_x_114:
[----:B------:R-:W-:Y:S05]  /*4380*/  BSYNC B1 ;  /* 0x0000000000017941 */ /* 0x000fea0003800000 */
.L_x_113:
        /* <DEDUP_REMOVED lines=11> */
.L_x_116:
[----:B------:R-:W-:Y:S05]  /*4440*/  BSYNC B1 ;  /* 0x0000000000017941 */ /* 0x000fea0003800000 */
.L_x_115:
        /* <DEDUP_REMOVED lines=11> */
.L_x_118:
[----:B------:R-:W-:Y:S05]  /*4500*/  BSYNC B1 ;  /* 0x0000000000017941 */ /* 0x000fea0003800000 */
.L_x_117:
        /* <DEDUP_REMOVED lines=10> */
.L_x_120:
[----:B------:R-:W-:Y:S05]  /*45b0*/  BSYNC B1 ;  /* 0x0000000000017941 */ /* 0x000fea0003800000 */
.L_x_119:
        /* <DEDUP_REMOVED lines=14> */
.L_x_122:
[----:B------:R-:W-:Y:S05]  /*46a0*/  BSYNC B1 ;  /* 0x0000000000017941 */ /* 0x000fea0003800000 */
.L_x_121:
        /* <DEDUP_REMOVED lines=11> */
.L_x_124:
[----:B------:R-:W-:Y:S05]  /*4760*/  BSYNC B1 ;  /* 0x0000000000017941 */ /* 0x000fea0003800000 */
.L_x_123:
        /* <DEDUP_REMOVED lines=11> */
.L_x_126:
[----:B------:R-:W-:Y:S05]  /*4820*/  BSYNC B1 ;  /* 0x0000000000017941 */ /* 0x000fea0003800000 */
.L_x_125:
        /* <DEDUP_REMOVED lines=10> */
.L_x_128:
[----:B------:R-:W-:Y:S05]  /*48d0*/  BSYNC B1 ;  /* 0x0000000000017941 */ /* 0x000fea0003800000 */
.L_x_127:
        /* <DEDUP_REMOVED lines=14> */
.L_x_130:
[----:B------:R-:W-:Y:S05]  /*49c0*/  BSYNC B1 ;  /* 0x0000000000017941 */ /* 0x000fea0003800000 */
.L_x_129:
        /* <DEDUP_REMOVED lines=11> */
.L_x_132:
[----:B------:R-:W-:Y:S05]  /*4a80*/  BSYNC B1 ;  /* 0x0000000000017941 */ /* 0x000fea0003800000 */
.L_x_131:
        /* <DEDUP_REMOVED lines=11> */
.L_x_134:
[----:B------:R-:W-:Y:S05]  /*4b40*/  BSYNC B1 ;  /* 0x0000000000017941 */ /* 0x000fea0003800000 */
.L_x_133:
        /* <DEDUP_REMOVED lines=10> */
.L_x_136:
[----:B------:R-:W-:Y:S05]  /*4bf0*/  BSYNC B1 ;  /* 0x0000000000017941 */ /* 0x000fea0003800000 */
.L_x_135:
        /* <DEDUP_REMOVED lines=14> */
.L_x_138:
[----:B------:R-:W-:Y:S05]  /*4ce0*/  BSYNC B1 ;  /* 0x0000000000017941 */ /* 0x000fea0003800000 */
.L_x_137:
        /* <DEDUP_REMOVED lines=11> */
.L_x_140:
[----:B------:R-:W-:Y:S05]  /*4da0*/  BSYNC B1 ;  /* 0x0000000000017941 */ /* 0x000fea0003800000 */
.L_x_139:
        /* <DEDUP_REMOVED lines=11> */
.L_x_142:
[----:B------:R-:W-:Y:S05]  /*4e60*/  BSYNC B1 ;  /* 0x0000000000017941 */ /* 0x000fea0003800000 */
.L_x_141:
        /* <DEDUP_REMOVED lines=10> */
.L_x_144:
[----:B------:R-:W-:Y:S05]  /*4f10*/  BSYNC B1 ;  /* 0x0000000000017941 */ /* 0x000fea0003800000 */
.L_x_143:
        /* <DEDUP_REMOVED lines=14> */
.L_x_146:
[----:B------:R-:W-:Y:S05]  /*5000*/  BSYNC B1 ;  /* 0x0000000000017941 */ /* 0x000fea0003800000 */
.L_x_145:
        /* <DEDUP_REMOVED lines=11> */
.L_x_148:
[----:B------:R-:W-:Y:S05]  /*50c0*/  BSYNC B1 ;  /* 0x0000000000017941 */ /* 0x000fea0003800000 */
.L_x_147:
        /* <DEDUP_REMOVED lines=11> */
.L_x_150:
[----:B------:R-:W-:Y:S05]  /*5180*/  BSYNC B1 ;  /* 0x0000000000017941 */ /* 0x000fea0003800000 */
.L_x_149:
        /* <DEDUP_REMOVED lines=10> */
.L_x_152:
[----:B------:R-:W-:Y:S05]  /*5230*/  BSYNC B1 ;  /* 0x0000000000017941 */ /* 0x000fea0003800000 */
.L_x_151:
        /* <DEDUP_REMOVED lines=14> */
.L_x_154:
[----:B------:R-:W-:Y:S05]  /*5320*/  BSYNC B1 ;  /* 0x0000000000017941 */ /* 0x000fea0003800000 */
.L_x_153:
        /* <DEDUP_REMOVED lines=11> */
.L_x_156:
[----:B------:R-:W-:Y:S05]  /*53e0*/  BSYNC B1 ;  /* 0x0000000000017941 */ /* 0x000fea0003800000 */
.L_x_155:
        /* <DEDUP_REMOVED lines=11> */
.L_x_158:
[----:B------:R-:W-:Y:S05]  /*54a0*/  BSYNC B1 ;  /* 0x0000000000017941 */ /* 0x000fea0003800000 */
.L_x_157:
        /* <DEDUP_REMOVED lines=10> */
.L_x_160:
[----:B------:R-:W-:Y:S05]  /*5550*/  BSYNC B1 ;  /* 0x0000000000017941 */ /* 0x000fea0003800000 */
.L_x_159:
        /* <DEDUP_REMOVED lines=14> */
.L_x_162:
[----:B------:R-:W-:Y:S05]  /*5640*/  BSYNC B1 ;  /* 0x0000000000017941 */ /* 0x000fea0003800000 */
.L_x_161:
        /* <DEDUP_REMOVED lines=11> */
.L_x_164:
[----:B------:R-:W-:Y:S05]  /*5700*/  BSYNC B1 ;  /* 0x0000000000017941 */ /* 0x000fea0003800000 */
.L_x_163:
        /* <DEDUP_REMOVED lines=11> */
.L_x_166:
[----:B------:R-:W-:Y:S05]  /*57c0*/  BSYNC B1 ;  /* 0x0000000000017941 */ /* 0x000fea0003800000 */
.L_x_165:
        /* <DEDUP_REMOVED lines=10> */
.L_x_168:
[----:B------:R-:W-:Y:S05]  /*5870*/  BSYNC B1 ;  /* 0x0000000000017941 */ /* 0x000fea0003800000 */
.L_x_167:
        /* <DEDUP_REMOVED lines=14> */
.L_x_170:
[----:B------:R-:W-:Y:S05]  /*5960*/  BSYNC B1 ;  /* 0x0000000000017941 */ /* 0x000fea0003800000 */
.L_x_169:
        /* <DEDUP_REMOVED lines=11> */
.L_x_172:
[----:B------:R-:W-:Y:S05]  /*5a20*/  BSYNC B1 ;  /* 0x0000000000017941 */ /* 0x000fea0003800000 */
.L_x_171:
        /* <DEDUP_REMOVED lines=11> */
.L_x_174:
[----:B------:R-:W-:Y:S05]  /*5ae0*/  BSYNC B1 ;  /* 0x0000000000017941 */ /* 0x000fea0003800000 */
.L_x_173:
        /* <DEDUP_REMOVED lines=10> */
.L_x_176:
[----:B------:R-:W-:Y:S05]  /*5b90*/  BSYNC B1 ;  /* 0x0000000000017941 */ /* 0x000fea0003800000 */
.L_x_175:
        /* <DEDUP_REMOVED lines=14> */
.L_x_178:
[----:B------:R-:W-:Y:S05]  /*5c80*/  BSYNC B1 ;  /* 0x0000000000017941 */ /* 0x000fea0003800000 */
.L_x_177:
        /* <DEDUP_REMOVED lines=11> */
.L_x_180:
[----:B------:R-:W-:Y:S05]  /*5d40*/  BSYNC B1 ;  /* 0x0000000000017941 */ /* 0x000fea0003800000 */
.L_x_179:
        /* <DEDUP_REMOVED lines=11> */
.L_x_182:
[----:B------:R-:W-:Y:S05]  /*5e00*/  BSYNC B1 ;  /* 0x0000000000017941 */ /* 0x000fea0003800000 */
.L_x_181:
        /* <DEDUP_REMOVED lines=10> */
.L_x_184:
[----:B------:R-:W-:Y:S05]  /*5eb0*/  BSYNC B1 ;  /* 0x0000000000017941 */ /* 0x000fea0003800000 */
.L_x_183:
        /* <DEDUP_REMOVED lines=14> */
.L_x_186:
[----:B------:R-:W-:Y:S05]  /*5fa0*/  BSYNC B1 ;  /* 0x0000000000017941 */ /* 0x000fea0003800000 */
.L_x_185:
        /* <DEDUP_REMOVED lines=11> */
.L_x_188:
[----:B------:R-:W-:Y:S05]  /*6060*/  BSYNC B1 ;  /* 0x0000000000017941 */ /* 0x000fea0003800000 */
.L_x_187:
        /* <DEDUP_REMOVED lines=11> */
.L_x_190:
[----:B------:R-:W-:Y:S05]  /*6120*/  BSYNC B1 ;  /* 0x0000000000017941 */ /* 0x000fea0003800000 */
.L_x_189:
        /* <DEDUP_REMOVED lines=10> */
.L_x_192:
[----:B------:R-:W-:Y:S05]  /*61d0*/  BSYNC B1 ;  /* 0x0000000000017941 */ /* 0x000fea0003800000 */
.L_x_191:
        /* <DEDUP_REMOVED lines=14> */
.L_x_194:
[----:B------:R-:W-:Y:S05]  /*62c0*/  BSYNC B1 ;  /* 0x0000000000017941 */ /* 0x000fea0003800000 */
.L_x_193:
        /* <DEDUP_REMOVED lines=11> */
.L_x_196:
[----:B------:R-:W-:Y:S05]  /*6380*/  BSYNC B1 ;  /* 0x0000000000017941 */ /* 0x000fea0003800000 */
.L_x_195:
        /* <DEDUP_REMOVED lines=11> */
.L_x_198:
[----:B------:R-:W-:Y:S05]  /*6440*/  BSYNC B1 ;  /* 0x0000000000017941 */ /* 0x000fea0003800000 */
.L_x_197:
        /* <DEDUP_REMOVED lines=10> */
.L_x_200:
[----:B------:R-:W-:Y:S05]  /*64f0*/  BSYNC B1 ;  /* 0x0000000000017941 */ /* 0x000fea0003800000 */
.L_x_199:
        /* <DEDUP_REMOVED lines=14> */
.L_x_202:
[----:B------:R-:W-:Y:S05]  /*65e0*/  BSYNC B1 ;  /* 0x0000000000017941 */ /* 0x000fea0003800000 */
.L_x_201:
        /* <DEDUP_REMOVED lines=11> */
.L_x_204:
[----:B------:R-:W-:Y:S05]  /*66a0*/  BSYNC B1 ;  /* 0x0000000000017941 */ /* 0x000fea0003800000 */
.L_x_203:
        /* <DEDUP_REMOVED lines=11> */
.L_x_206:
[----:B------:R-:W-:Y:S05]  /*6760*/  BSYNC B1 ;  /* 0x0000000000017941 */ /* 0x000fea0003800000 */
.L_x_205:
        /* <DEDUP_REMOVED lines=10> */
.L_x_208:
[----:B------:R-:W-:Y:S05]  /*6810*/  BSYNC B1 ;  /* 0x0000000000017941 */ /* 0x000fea0003800000 */
.L_x_207:
        /* <DEDUP_REMOVED lines=14> */
.L_x_210:
[----:B------:R-:W-:Y:S05]  /*6900*/  BSYNC B1 ;  /* 0x0000000000017941 */ /* 0x000fea0003800000 */
.L_x_209:
        /* <DEDUP_REMOVED lines=11> */
.L_x_212:
[----:B------:R-:W-:Y:S05]  /*69c0*/  BSYNC B1 ;  /* 0x0000000000017941 */ /* 0x000fea0003800000 */
.L_x_211:
        /* <DEDUP_REMOVED lines=11> */
.L_x_214:
[----:B------:R-:W-:Y:S05]  /*6a80*/  BSYNC B1 ;  /* 0x0000000000017941 */ /* 0x000fea0003800000 */
.L_x_213:
        /* <DEDUP_REMOVED lines=10> */
.L_x_216:
[----:B------:R-:W-:Y:S05]  /*6b30*/  BSYNC B1 ;  /* 0x0000000000017941 */ /* 0x000fea0003800000 */
.L_x_215:
        /* <DEDUP_REMOVED lines=14> */
.L_x_218:
[----:B------:R-:W-:Y:S05]  /*6c20*/  BSYNC B1 ;  /* 0x0000000000017941 */ /* 0x000fea0003800000 */
.L_x_217:
        /* <DEDUP_REMOVED lines=11> */
.L_x_220:
[----:B------:R-:W-:Y:S05]  /*6ce0*/  BSYNC B1 ;  /* 0x0000000000017941 */ /* 0x000fea0003800000 */
.L_x_219:
        /* <DEDUP_REMOVED lines=11> */
.L_x_222:
[----:B------:R-:W-:Y:S05]  /*6da0*/  BSYNC B1 ;  /* 0x0000000000017941 */ /* 0x000fea0003800000 */
.L_x_221:
        /* <DEDUP_REMOVED lines=10> */
.L_x_224:
[----:B------:R-:W-:Y:S05]  /*6e50*/  BSYNC B1 ;  /* 0x0000000000017941 */ /* 0x000fea0003800000 */
.L_x_223:
        /* <DEDUP_REMOVED lines=14> */
.L_x_226:
[----:B------:R-:W-:Y:S05]  /*6f40*/  BSYNC B1 ;  /* 0x0000000000017941 */ /* 0x000fea0003800000 */
.L_x_225:
        /* <DEDUP_REMOVED lines=11> */
.L_x_228:
[----:B------:R-:W-:Y:S05]  /*7000*/  BSYNC B1 ;  /* 0x0000000000017941 */ /* 0x000fea0003800000 */
.L_x_227:
        /* <DEDUP_REMOVED lines=11> */
.L_x_230:
[----:B------:R-:W-:Y:S05]  /*70c0*/  BSYNC B1 ;  /* 0x0000000000017941 */ /* 0x000fea0003800000 */
.L_x_229:
        /* <DEDUP_REMOVED lines=10> */
.L_x_232:
[----:B------:R-:W-:Y:S05]  /*7170*/  BSYNC B1 ;  /* 0x0000000000017941 */ /* 0x000fea0003800000 */
.L_x_231:
        /* <DEDUP_REMOVED lines=14> */
.L_x_234:
[----:B------:R-:W-:Y:S05]  /*7260*/  BSYNC B1 ;  /* 0x0000000000017941 */ /* 0x000fea0003800000 */
.L_x_233:
        /* <DEDUP_REMOVED lines=11> */
.L_x_236:
[----:B------:R-:W-:Y:S05]  /*7320*/  BSYNC B1 ;  /* 0x0000000000017941 */ /* 0x000fea0003800000 */
.L_x_235:
        /* <DEDUP_REMOVED lines=11> */
.L_x_238:
[----:B------:R-:W-:Y:S05]  /*73e0*/  BSYNC B1 ;  /* 0x0000000000017941 */ /* 0x000fea0003800000 */
.L_x_237:
        /* <DEDUP_REMOVED lines=10> */
.L_x_240:
[----:B------:R-:W-:Y:S05]  /*7490*/  BSYNC B1 ;  /* 0x0000000000017941 */ /* 0x000fea0003800000 */
.L_x_239:
        /* <DEDUP_REMOVED lines=14> */
.L_x_242:
[----:B------:R-:W-:Y:S05]  /*7580*/  BSYNC B1 ;  /* 0x0000000000017941 */ /* 0x000fea0003800000 */
.L_x_241:
        /* <DEDUP_REMOVED lines=11> */
.L_x_244:
[----:B------:R-:W-:Y:S05]  /*7640*/  BSYNC B1 ;  /* 0x0000000000017941 */ /* 0x000fea0003800000 */
.L_x_243:
        /* <DEDUP_REMOVED lines=11> */
.L_x_246:
[----:B------:R-:W-:Y:S05]  /*7700*/  BSYNC B1 ;  /* 0x0000000000017941 */ /* 0x000fea0003800000 */
.L_x_245:
        /* <DEDUP_REMOVED lines=10> */
.L_x_248:
[----:B------:R-:W-:Y:S05]  /*77b0*/  BSYNC B1 ;  /* 0x0000000000017941 */ /* 0x000fea0003800000 */
.L_x_247:
        /* <DEDUP_REMOVED lines=14> */
.L_x_250:
[----:B------:R-:W-:Y:S05]  /*78a0*/  BSYNC B1 ;  /* 0x0000000000017941 */ /* 0x000fea0003800000 */
.L_x_249:
        /* <DEDUP_REMOVED lines=11> */
.L_x_252:
[----:B------:R-:W-:Y:S05]  /*7960*/  BSYNC B1 ;  /* 0x0000000000017941 */ /* 0x000fea0003800000 */
.L_x_251:
        /* <DEDUP_REMOVED lines=11> */
.L_x_254:
[----:B------:R-:W-:Y:S05]  /*7a20*/  BSYNC B1 ;  /* 0x0000000000017941 */ /* 0x000fea0003800000 */
.L_x_253:
        /* <DEDUP_REMOVED lines=10> */
.L_x_256:
[----:B------:R-:W-:Y:S05]  /*7ad0*/  BSYNC B1 ;  /* 0x0000000000017941 */ /* 0x000fea0003800000 */
.L_x_255:
        /* <DEDUP_REMOVED lines=14> */
.L_x_258:
[----:B------:R-:W-:Y:S05]  /*7bc0*/  BSYNC B1 ;  /* 0x0000000000017941 */ /* 0x000fea0003800000 */
.L_x_257:
[----:B0----5:R-:W-:Y:S01]  /*7bd0*/  FMUL R15, R157, R8 ;  /* 0x000000089d0f7220 */ /* 0x021fe20000400000 */
[----:B------:R-:W-:Y:S01]  /*7be0*/  IMAD.X R23, R27, 0x1, R12, P6 ;  /* 0x000000011b177824 */ /* 0x000fe200030e060c */
[----:B------:R-:W-:Y:S01]  /*7bf0*/  ISETP.GT.AND P2, PT, R9, RZ, P1 ;  /* 0x000000ff0900720c */ /* 0x000fe20000f44270 */
[----:B------:R-:W-:Y:S01]  /*7c00*/  BSSY B1, `(.L_x_259) ;  /* 0x0000007000017945 */ /* 0x000fe20003800000 */
[----:B------:R-:W-:Y:S01]  /*7c10*/  FFMA R15, R144, R7, R15 ;  /* 0x00000007900f7223 */ /* 0x000fe2000000000f */
[----:B------:R-:W-:-:S04]  /*7c20*/  IADD3 R32, P0, R20, UR9, RZ ;  /* 0x0000000914207c10 */ /* 0x000fc8000ff1e0ff */
[----:B------:R0:W-:Y:S01]  /*7c30*/  @P5 STG.E desc[UR14][R22.64], R15 ;  /* 0x0000000f16005986 */ /* 0x0001e2000c10190e */
[----:B------:R-:W-:-:S05]  /*7c40*/  IADD3.X R33, R21, UR10, RZ, P0, !PT ;  /* 0x0000000a15217c10 */ /* 0x000fca00087fe4ff */
[----:B------:R-:W-:Y:S05]  /*7c50*/  @!P2 BRA `(.L_x_260) ;  /* 0x000000000004a947 */ /* 0x000fea0003800000 */
[----:B------:R0:W5:Y:S02]  /*7c60*/  LDG.E.LTC128B R157, desc[UR14][R32.64] ;  /* 0x0000000e209d7981 */ /* 0x000164000c1e1920 */
.L_x_260:
[----:B------:R-:W-:Y:S05]  /*7c70*/  BSYNC B1 ;  /* 0x0000000000017941 */ /* 0x000fea0003800000 */
.L_x_259:
[----:B-1----:R-:W-:Y:S01]  /*7c80*/  IADD3 R16, P5, R30, R6, RZ ;  /* 0x000000061e107210 */ /* 0x002fe20007fbe0ff */
[----:B---3-5:R-:W-:Y:S01]  /*7c90*/  FMUL R28, R157, R8 ;  /* 0x000000089d1c7220 */ /* 0x028fe20000400000 */
[----:B------:R-:W-:Y:S01]  /*7ca0*/  ISETP.GT.AND P4, PT, R9, 0x8, P4 ;  /* 0x000000080900780c */ /* 0x000fe20002784270 */
[----:B------:R-:W-:Y:S01]  /*7cb0*/  BSSY B1, `(.L_x_261) ;  /* 0x000000a000017945 */ /* 0x000fe20003800000 */
[----:B----4-:R-:W-:Y:S01]  /*7cc0*/  IADD3 R24, P6, R24, UR7, RZ ;  /* 0x0000000718187c10 */ /* 0x010fe2000ffde0ff */
[----:B------:R-:W-:Y:S01]  /*7cd0*/  FFMA R145, R145, R7, R28 ;  /* 0x0000000791917223 */ /* 0x000fe2000000001c */
[----:B------:R-:W-:Y:S01]  /*7ce0*/  IMAD.X R17, R31, 0x1, R12, P5 ;  /* 0x000000011f117824 */ /* 0x000fe200028e060c */
[----:B------:R-:W-:Y:S02]  /*7cf0*/  ISETP.GT.AND P0, PT, R11, 0xf8, PT ;  /* 0x000000f80b00780c */ /* 0x000fe40003f04270 */
[----:B------:R-:W-:Y:S02]  /*7d00*/  IADD3 R28, P5, R26, R14, RZ ;  /* 0x0000000e1a1c7210 */ /* 0x000fe40007fbe0ff */
[----:B------:R1:W-:Y:S01]  /*7d10*/  @P2 STG.E desc[UR14][R16.64], R145 ;  /* 0x0000009110002986 */ /* 0x0003e2000c10190e */
[----:B------:R-:W-:-:S03]  /*7d20*/  IADD3.X R25, R25, UR8, RZ, P6, !PT ;  /* 0x0000000819197c10 */ /* 0x000fc6000b7fe4ff */
[----:B------:R-:W-:Y:S07]  /*7d30*/  @!P4 BRA `(.L_x_262) ;  /* 0x000000000004c947 */ /* 0x000fee0003800000 */
[----:B------:R3:W5:Y:S02]  /*7d40*/  LDG.E.LTC128B R157, desc[UR14][R24.64] ;  /* 0x0000000e189d7981 */ /* 0x000764000c1e1920 */
.L_x_262:
[----:B------:R-:W-:Y:S05]  /*7d50*/  BSYNC B1 ;  /* 0x0000000000017941 */ /* 0x000fea0003800000 */
.L_x_261:
[----:B0----5:R-:W-:Y:S01]  /*7d60*/  FMUL R15, R157, R8 ;  /* 0x000000089d0f7220 */ /* 0x021fe20000400000 */
[----:B------:R-:W-:Y:S01]  /*7d70*/  IMAD.X R29, R27, 0x1, R13, P5 ;  /* 0x000000011b1d7824 */ /* 0x000fe200028e060d */
[----:B------:R-:W-:Y:S01]  /*7d80*/  ISETP.GT.AND P1, PT, R9, 0x8, P1 ;  /* 0x000000080900780c */ /* 0x000fe20000f24270 */
[----:B------:R-:W-:Y:S01]  /*7d90*/  BSSY B1, `(.L_x_263) ;  /* 0x0000008000017945 */ /* 0x000fe20003800000 */
[----:B------:R-:W-:Y:S01]  /*7da0*/  FFMA R15, R146, R7, R15 ;  /* 0x00000007920f7223 */ /* 0x000fe2000000000f */
[----:B------:R-:W-:Y:S02]  /*7db0*/  IADD3 R20, P5, R20, UR7, RZ ;  /* 0x0000000714147c10 */ /* 0x000fe4000ffbe0ff */
[----:B------:R-:W-:Y:S02]  /*7dc0*/  ISETP.GT.AND P2, PT, R11, 0xf9, PT ;  /* 0x000000f90b00780c */ /* 0x000fe40003f44270 */
[----:B------:R0:W-:Y:S01]  /*7dd0*/  @P4 STG.E desc[UR14][R28.64], R15 ;  /* 0x0000000f1c004986 */ /* 0x0001e2000c10190e */
[----:B------:R-:W-:-:S05]  /*7de0*/  IADD3.X R21, R21, UR8, RZ, P5, !PT ;  /* 0x0000000815157c10 */ /* 0x000fca000affe4ff */
[----:B------:R-:W-:Y:S05]  /*7df0*/  @!P1 BRA `(.L_x_264) ;  /* 0x0000000000049947 */ /* 0x000fea0003800000 */
[----:B------:R4:W5:Y:S02]  /*7e00*/  LDG.E.LTC128B R157, desc[UR14][R20.64] ;  /* 0x0000000e149d7981 */ /* 0x000964000c1e1920 */
.L_x_264:
[----:B------:R-:W-:Y:S05]  /*7e10*/  BSYNC B1 ;  /* 0x0000000000017941 */ /* 0x000fea0003800000 */
.L_x_263:
[----:B----4-:R-:W-:Y:S01]  /*7e20*/  IADD3 R20, P6, R30, R14, RZ ;  /* 0x0000000e1e147210 */ /* 0x010fe20007fde0ff */
[----:B-----5:R-:W-:Y:S01]  /*7e30*/  FMUL R26, R157, R8 ;  /* 0x000000089d1a7220 */ /* 0x020fe20000400000 */
[----:B------:R-:W-:Y:S01]  /*7e40*/  ISETP.GT.AND P4, PT, R9, RZ, P0 ;  /* 0x000000ff0900720c */ /* 0x000fe20000784270 */
[----:B------:R-:W-:Y:S01]  /*7e50*/  BSSY B1, `(.L_x_265) ;  /* 0x0000009000017945 */ /* 0x000fe20003800000 */
[----:B---3--:R-:W-:Y:S01]  /*7e60*/  IADD3 R24, P5, R22, R6, RZ ;  /* 0x0000000616187210 */ /* 0x008fe20007fbe0ff */
[----:B------:R-:W-:Y:S02]  /*7e70*/  IMAD.X R21, R31, 0x1, R13, P6 ;  /* 0x000000011f157824 */ /* 0x000fe400030e060d */
[----:B------:R-:W-:-:S05]  /*7e80*/  FFMA R147, R147, R7, R26 ;  /* 0x0000000793937223 */ /* 0x000fca000000001a */
[----:B------:R3:W-:Y:S03]  /*7e90*/  @P1 STG.E desc[UR14][R20.64], R147 ;  /* 0x0000009314001986 */ /* 0x0007e6000c10190e */
[----:B------:R-:W-:Y:S05]  /*7ea0*/  @!P4 BRA `(.L_x_266) ;  /* 0x00000000000cc947 */ /* 0x000fea0003800000 */
[----:B---3--:R-:W-:-:S04]  /*7eb0*/  IADD3 R20, P1, R18, UR9, RZ ;  /* 0x0000000912147c10 */ /* 0x008fc8000ff3e0ff */
[----:B------:R-:W-:-:S05]  /*7ec0*/  IADD3.X R21, R19, UR10, RZ, P1, !PT ;  /* 0x0000000a13157c10 */ /* 0x000fca0008ffe4ff */
[----:B------:R4:W5:Y:S04]  /*7ed0*/  LDG.E.LTC128B R157, desc[UR14][R20.64] ;  /* 0x0000000e149d7981 */ /* 0x000968000c1e1920 */
.L_x_266:
[----:B------:R-:W-:Y:S05]  /*7ee0*/  BSYNC B1 ;  /* 0x0000000000017941 */ /* 0x000fea0003800000 */
.L_x_265:
[----:B-----5:R-:W-:Y:S01]  /*7ef0*/  FMUL R11, R157, R8 ;  /* 0x000000089d0b7220 */ /* 0x020fe20000400000 */
[----:B------:R-:W-:Y:S01]  /*7f00*/  IMAD.X R25, R23, 0x1, R12, P5 ;  /* 0x0000000117197824 */ /* 0x000fe200028e060c */
[----:B------:R-:W-:Y:S01]  /*7f10*/  ISETP.GT.AND P1, PT, R9, RZ, P2 ;  /* 0x000000ff0900720c */ /* 0x000fe20001724270 */
[----:B------:R-:W-:Y:S01]  /*7f20*/  BSSY B1, `(.L_x_267) ;  /* 0x0000008000017945 */ /* 0x000fe20003800000 */
[----:B------:R-:W-:Y:S01]  /*7f30*/  FFMA R11, R148, R7, R11 ;  /* 0x00000007940b7223 */ /* 0x000fe2000000000b */
[----:B---34-:R-:W-:Y:S02]  /*7f40*/  IADD3 R20, P6, R32, UR9, RZ ;  /* 0x0000000920147c10 */ /* 0x018fe4000ffde0ff */
[----:B------:R-:W-:Y:S02]  /*7f50*/  IADD3 R26, P5, R16, R6, RZ ;  /* 0x00000006101a7210 */ /* 0x000fe40007fbe0ff */
[----:B------:R3:W-:Y:S01]  /*7f60*/  @P4 STG.E desc[UR14][R24.64], R11 ;  /* 0x0000000b18004986 */ /* 0x0007e2000c10190e */
[----:B------:R-:W-:-:S05]  /*7f70*/  IADD3.X R21, R33, UR10, RZ, P6, !PT ;  /* 0x0000000a21157c10 */ /* 0x000fca000b7fe4ff */
[----:B------:R-:W-:Y:S05]  /*7f80*/  @!P1 BRA `(.L_x_268) ;  /* 0x0000000000049947 */ /* 0x000fea0003800000 */
[----:B------:R4:W5:Y:S02]  /*7f90*/  LDG.E.LTC128B R157, desc[UR14][R20.64] ;  /* 0x0000000e149d7981 */ /* 0x000964000c1e1920 */
.L_x_268:
[----:B------:R-:W-:Y:S05]  /*7fa0*/  BSYNC B1 ;  /* 0x0000000000017941 */ /* 0x000fea0003800000 */
.L_x_267:
[----:B-----5:R-:W-:Y:S01]  /*7fb0*/  FMUL R6, R157, R8 ;  /* 0x000000089d067220 */ /* 0x020fe20000400000 */
[----:B------:R-:W-:Y:S01]  /*7fc0*/  IMAD.X R27, R17, 0x1, R12, P5 ;  /* 0x00000001111b7824 */ /* 0x000fe200028e060c */
[----:B------:R-:W-:Y:S01]  /*7fd0*/  ISETP.GT.AND P0, PT, R9, 0x8, P0 ;  /* 0x000000080900780c */ /* 0x000fe20000704270 */
[----:B------:R-:W-:Y:S01]  /*7fe0*/  BSSY B1, `(.L_x_269) ;  /* 0x0000008000017945 */ /* 0x000fe20003800000 */
[----:B------:R-:W-:Y:S01]  /*7ff0*/  FFMA R149, R149, R7, R6 ;  /* 0x0000000795957223 */ /* 0x000fe20000000006 */
[----:B------:R-:W-:Y:S02]  /*8000*/  IADD3 R18, P4, R18, UR7, RZ ;  /* 0x0000000712127c10 */ /* 0x000fe4000ff9e0ff */
[----:B----4-:R-:W-:Y:S02]  /*8010*/  IADD3 R20, P5, R22, R14, RZ ;  /* 0x0000000e16147210 */ /* 0x010fe40007fbe0ff */
[----:B------:R4:W-:Y:S01]  /*8020*/  @P1 STG.E desc[UR14][R26.64], R149 ;  /* 0x000000951a001986 */ /* 0x0009e2000c10190e */
[----:B------:R-:W-:-:S05]  /*8030*/  IADD3.X R19, R19, UR8, RZ, P4, !PT ;  /* 0x0000000813137c10 */ /* 0x000fca000a7fe4ff */
[----:B------:R-:W-:Y:S05]  /*8040*/  @!P0 BRA `(.L_x_270) ;  /* 0x0000000000048947 */ /* 0x000fea0003800000 */
[----:B------:R0:W5:Y:S02]  /*8050*/  LDG.E.LTC128B R157, desc[UR14][R18.64] ;  /* 0x0000000e129d7981 */ /* 0x000164000c1e1920 */
.L_x_270:
[----:B------:R-:W-:Y:S05]  /*8060*/  BSYNC B1 ;  /* 0x0000000000017941 */ /* 0x000fea0003800000 */
.L_x_269:
[----:B------:R-:W-:Y:S01]  /*8070*/  ISETP.GT.AND P2, PT, R9, 0x8, P2 ;  /* 0x000000080900780c */ /* 0x000fe20001744270 */
[----:B---3-5:R-:W-:Y:S01]  /*8080*/  FMUL R11, R157, R8 ;  /* 0x000000089d0b7220 */ /* 0x028fe20000400000 */
[----:B------:R-:W-:Y:S01]  /*8090*/  IMAD.X R21, R23, 0x1, R13, P5 ;  /* 0x0000000117157824 */ /* 0x000fe200028e060d */
[----:B------:R-:W-:Y:S02]  /*80a0*/  BSSY B1, `(.L_x_271) ;  /* 0x0000007000017945 */ /* 0x000fe40003800000 */
[----:B------:R-:W-:-:S05]  /*80b0*/  FFMA R11, R150, R7, R11 ;  /* 0x00000007960b7223 */ /* 0x000fca000000000b */
[----:B------:R3:W-:Y:S01]  /*80c0*/  @P0 STG.E desc[UR14][R20.64], R11 ;  /* 0x0000000b14000986 */ /* 0x0007e2000c10190e */
[----:B0-----:R-:W-:-:S04]  /*80d0*/  IADD3 R18, P0, R32, UR7, RZ ;  /* 0x0000000720127c10 */ /* 0x001fc8000ff1e0ff */
[----:B------:R-:W-:Y:S01]  /*80e0*/  IADD3.X R19, R33, UR8, RZ, P0, !PT ;  /* 0x0000000821137c10 */ /* 0x000fe200087fe4ff */
[----:B------:R-:W-:Y:S08]  /*80f0*/  @!P2 BRA `(.L_x_272) ;  /* 0x000000000004a947 */ /* 0x000ff00003800000 */
[----:B------:R0:W5:Y:S02]  /*8100*/  LDG.E.LTC128B R157, desc[UR14][R18.64] ;  /* 0x0000000e129d7981 */ /* 0x000164000c1e1920 */
.L_x_272:
[----:B------:R-:W-:Y:S05]  /*8110*/  BSYNC B1 ;  /* 0x0000000000017941 */ /* 0x000fea0003800000 */
.L_x_271:
[----:B------:R-:W-:Y:S05]  /*8120*/  @!P2 BRA `(.L_x_273) ;  /* 0x0000002c001ca947 */ /* 0x000fea0003800000 */
[----:B------:R-:W-:Y:S01]  /*8130*/  IADD3 R14, P0, R16, R14, RZ ;  /* 0x0000000e100e7210 */ /* 0x000fe20007f1e0ff */
[----:B-----5:R-:W-:-:S04]  /*8140*/  FMUL R6, R157, R8 ;  /* 0x000000089d067220 */ /* 0x020fc80000400000 */
[----:B------:R-:W-:Y:S02]  /*8150*/  IMAD.X R15, R17, 0x1, R13, P0 ;  /* 0x00000001110f7824 */ /* 0x000fe400000e060d */
[----:B------:R-:W-:-:S05]  /*8160*/  FFMA R151, R151, R7, R6 ;  /* 0x0000000797977223 */ /* 0x000fca0000000006 */
[----:B------:R0:W-:Y:S01]  /*8170*/  STG.E desc[UR14][R14.64], R151 ;  /* 0x000000970e007986 */ /* 0x0001e2000c10190e */
[----:B------:R-:W-:Y:S05]  /*8180*/  BRA `(.L_x_273) ;  /* 0x0000002c00047947 */ /* 0x000fea0003800000 */
.L_x_22:
[----:B------:R-:W-:Y:S01]  /*8190*/  ULDC.64 UR8, c[0x0][0x6c0] ;  /* 0x0001b00000087ab9 */ /* 0x000fe20000000a00 */
[----:B------:R-:W-:Y:S01]  /*81a0*/  ISETP.GT.AND P2, PT, R11, 0x1, PT ;  /* 0x000000010b00780c */ /* 0x000fe20003f44270 */
[-C--:B--2---:R-:W-:Y:S01]  /*81b0*/  FMUL R13, R24, R7.reuse ;  /* 0x00000007180d7220 */ /* 0x084fe20000400000 */
[----:B------:R-:W-:Y:S01]  /*81c0*/  LEA R16, P1, R22, UR8, 0x2 ;  /* 0x0000000816107c11 */ /* 0x000fe2000f8210ff */
[-C--:B------:R-:W-:Y:S01]  /*81d0*/  FMUL R25, R25, R7.reuse ;  /* 0x0000000719197220 */ /* 0x080fe20000400000 */
[C---:B------:R-:W-:Y:S01]  /*81e0*/  ISETP.GT.AND P4, PT, R9.reuse, RZ, P2 ;  /* 0x000000ff0900720c */ /* 0x040fe20001784270 */
[----:B------:R-:W-:Y:S01]  /*81f0*/  IMAD.SHL.U32 R12, R14, 0x20, RZ ;  /* 0x000000200e0c7824 */ /* 0x000fe200078e00ff */
[----:B------:R-:W-:Y:S01]  /*8200*/  LEA.HI.X R17, R22, UR9, R165, 0x2, P1 ;  /* 0x0000000916117c11 */ /* 0x000fe200088f14a5 */
[-C--:B------:R-:W-:Y:S01]  /*8210*/  FMUL R23, R26, R7.reuse ;  /* 0x000000071a177220 */ /* 0x080fe20000400000 */
[----:B------:R-:W-:Y:S01]  /*8220*/  ISETP.GT.AND P1, PT, R9, 0x8, P0 ;  /* 0x000000080900780c */ /* 0x000fe20000724270 */
[-C--:B------:R-:W-:Y:S01]  /*8230*/  FMUL R27, R27, R7.reuse ;  /* 0x000000071b1b7220 */ /* 0x080fe20000400000 */
[C-C-:B------:R-:W-:Y:S01]  /*8240*/  SHF.L.U64.HI R6, R14.reuse, 0x5, R15.reuse ;  /* 0x000000050e067819 */ /* 0x140fe2000001020f */
[----:B------:R0:W-:Y:S01]  /*8250*/  @P5 STG.E desc[UR14][R16.64], R13 ;  /* 0x0000000d10005986 */ /* 0x0001e2000c10190e */
[-C--:B------:R-:W-:Y:S01]  /*8260*/  LEA R18, P5, R14, R16.reuse, 0x2 ;  /* 0x000000100e127211 */ /* 0x080fe200078a10ff */
[-C--:B------:R-:W-:Y:S01]  /*8270*/  FMUL R153, R28, R7.reuse ;  /* 0x000000071c997220 */ /* 0x080fe20000400000 */
[----:B------:R-:W-:Y:S01]  /*8280*/  ISETP.GT.AND P0, PT, R11, 0x8, PT ;  /* 0x000000080b00780c */ /* 0x000fe20003f04270 */
[----:B------:R-:W-:Y:S01]  /*8290*/  FMUL R29, R29, R7 ;  /* 0x000000071d1d7220 */ /* 0x000fe20000400000 */
[----:B------:R-:W-:Y:S01]  /*82a0*/  LEA.HI.X R19, R14, R17, R15, 0x2, P5 ;  /* 0x000000110e137211 */ /* 0x000fe200028f140f */
[-C--:B------:R-:W-:Y:S01]  /*82b0*/  FMUL R31, R31, R7.reuse ;  /* 0x000000071f1f7220 */ /* 0x080fe20000400000 */
[----:B------:R-:W-:Y:S01]  /*82c0*/  ISETP.GT.AND P2, PT, R9, 0x8, P2 ;  /* 0x000000080900780c */ /* 0x000fe20001744270 */
[-C--:B------:R-:W-:Y:S01]  /*82d0*/  FMUL R33, R33, R7.reuse ;  /* 0x0000000721217220 */ /* 0x080fe20000400000 */
[----:B------:R-:W-:Y:S01]  /*82e0*/  ISETP.GT.AND P5, PT, R9, RZ, P0 ;  /* 0x000000ff0900720c */ /* 0x000fe200007a4270 */
[----:B------:R-:W-:Y:S01]  /*82f0*/  @P1 IMAD.MOV.U32 R14, RZ, RZ, R16 ;  /* 0x000000ffff0e1224 */ /* 0x000fe200078e0010 */
[----:B------:R-:W-:Y:S01]  /*8300*/  @P4 STG.E desc[UR14][R18.64], R25 ;  /* 0x0000001912004986 */ /* 0x000fe2000c10190e */
[--C-:B------:R-:W-:Y:S01]  /*8310*/  @P1 IMAD.MOV.U32 R15, RZ, RZ, R17.reuse ;  /* 0x000000ffff0f1224 */ /* 0x100fe200078e0011 */
[C---:B------:R-:W-:Y:S01]  /*8320*/  IADD3 R20, P4, R12.reuse, R16, RZ ;  /* 0x000000100c147210 */ /* 0x040fe20007f9e0ff */
[-C--:B------:R-:W-:Y:S01]  /*8330*/  FMUL R35, R35, R7.reuse ;  /* 0x0000000723237220 */ /* 0x080fe20000400000 */
[----:B------:R-:W-:Y:S01]  /*8340*/  IADD3 R22, P6, R12, R18, RZ ;  /* 0x000000120c167210 */ /* 0x000fe20007fde0ff */
[-C--:B------:R-:W-:Y:S01]  /*8350*/  FMUL R37, R37, R7.reuse ;  /* 0x0000000725257220 */ /* 0x080fe20000400000 */
[----:B------:R1:W-:Y:S01]  /*8360*/  @P1 STG.E desc[UR14][R14.64+0x20], R23 ;  /* 0x000020170e001986 */ /* 0x0003e2000c10190e */
[----:B------:R-:W-:Y:S01]  /*8370*/  ISETP.GT.AND P1, PT, R11, 0x9, PT ;  /* 0x000000090b00780c */ /* 0x000fe20003f24270 */
[----:B------:R-:W-:Y:S01]  /*8380*/  IMAD.X R21, R6, 0x1, R17, P4 ;  /* 0x0000000106157824 */ /* 0x000fe200020e0611 */
[C---:B------:R-:W-:Y:S01]  /*8390*/  ISETP.GT.AND P0, PT, R9.reuse, 0x8, P0 ;  /* 0x000000080900780c */ /* 0x040fe20000704270 */
[----:B------:R2:W-:Y:S01]  /*83a0*/  @P2 STG.E desc[UR14][R18.64+0x20], R27 ;  /* 0x0000201b12002986 */ /* 0x0005e2000c10190e */
[----:B------:R-:W-:Y:S01]  /*83b0*/  ISETP.GT.AND P4, PT, R9, RZ, P1 ;  /* 0x000000ff0900720c */ /* 0x000fe20000f84270 */
[-C--:B------:R-:W-:Y:S01]  /*83c0*/  FMUL R39, R39, R7.reuse ;  /* 0x0000000727277220 */ /* 0x080fe20000400000 */
[----:B0-----:R-:W-:Y:S01]  /*83d0*/  IADD3 R13, P2, R12, 0x20, RZ ;  /* 0x000000200c0d7810 */ /* 0x001fe20007f5e0ff */
[----:B------:R0:W-:Y:S01]  /*83e0*/  @P5 STG.E desc[UR14][R20.64], R153 ;  /* 0x0000009914005986 */ /* 0x0001e2000c10190e */
[----:B------:R-:W-:Y:S01]  /*83f0*/  ISETP.GT.AND P1, PT, R9, 0x8, P1 ;  /* 0x000000080900780c */ /* 0x000fe20000f24270 */
[----:B------:R-:W-:Y:S01]  /*8400*/  FMUL R41, R41, R7 ;  /* 0x0000000729297220 */ /* 0x000fe20000400000 */
[----:B------:R-:W-:Y:S01]  /*8410*/  IADD3 R16, P5, R13, R16, RZ ;  /* 0x000000100d107210 */ /* 0x000fe20007fbe0ff */
[----:B-1----:R-:W-:-:S02]  /*8420*/  IMAD.X R23, R6, 0x1, R19, P6 ;  /* 0x0000000106177824 */ /* 0x002fc400030e0613 */
[-C--:B------:R-:W-:Y:S01]  /*8430*/  FMUL R15, R30, R7.reuse ;  /* 0x000000071e0f7220 */ /* 0x080fe20000400000 */
[----:B------:R-:W-:Y:S01]  /*8440*/  IMAD.X R14, RZ, RZ, R6, P2 ;  /* 0x000000ffff0e7224 */ /* 0x000fe200010e0606 */
[----:B------:R-:W-:Y:S01]  /*8450*/  ISETP.GT.AND P2, PT, R11, 0x10, PT ;  /* 0x000000100b00780c */ /* 0x000fe20003f44270 */
[-C--:B------:R-:W-:Y:S01]  /*8460*/  FMUL R43, R43, R7.reuse ;  /* 0x000000072b2b7220 */ /* 0x080fe20000400000 */
[----:B------:R-:W-:Y:S01]  /*8470*/  IADD3 R24, P6, R12, R20, RZ ;  /* 0x000000140c187210 */ /* 0x000fe20007fde0ff */
[----:B------:R-:W-:Y:S01]  /*8480*/  IMAD.X R17, R14, 0x1, R17, P5 ;  /* 0x000000010e117824 */ /* 0x000fe200028e0611 */
[----:B------:R1:W-:Y:S01]  /*8490*/  @P4 STG.E desc[UR14][R22.64], R29 ;  /* 0x0000001d16004986 */ /* 0x0003e2000c10190e */
[----:B--2---:R-:W-:Y:S01]  /*84a0*/  IADD3 R18, P4, R13, R18, RZ ;  /* 0x000000120d127210 */ /* 0x004fe20007f9e0ff */
[----:B0-----:R-:W-:Y:S01]  /*84b0*/  FMUL R153, R32, R7 ;  /* 0x0000000720997220 */ /* 0x001fe20000400000 */
[----:B------:R-:W-:Y:S01]  /*84c0*/  ISETP.GT.AND P5, PT, R9, RZ, P2 ;  /* 0x000000ff0900720c */ /* 0x000fe200017a4270 */
[----:B------:R0:W-:Y:S01]  /*84d0*/  @P0 STG.E desc[UR14][R16.64], R15 ;  /* 0x0000000f10000986 */ /* 0x0001e2000c10190e */
[----:B------:R-:W-:Y:S01]  /*84e0*/  ISETP.GT.AND P0, PT, R11, 0x11, PT ;  /* 0x000000110b00780c */ /* 0x000fe20003f04270 */
[----:B------:R-:W-:-:S02]  /*84f0*/  IMAD.X R19, R14, 0x1, R19, P4 ;  /* 0x000000010e137824 */ /* 0x000fc400020e0613 */
[-C--:B------:R-:W-:Y:S01]  /*8500*/  FMUL R45, R45, R7.reuse ;  /* 0x000000072d2d7220 */ /* 0x080fe20000400000 */
[----:B------:R-:W-:Y:S01]  /*8510*/  IMAD.X R25, R6, 0x1, R21, P6 ;  /* 0x0000000106197824 */ /* 0x000fe200030e0615 */
[----:B------:R-:W-:Y:S01]  /*8520*/  ISETP.GT.AND P4, PT, R9, RZ, P0 ;  /* 0x000000ff0900720c */ /* 0x000fe20000784270 */
[-C--:B------:R-:W-:Y:S01]  /*8530*/  FMUL R47, R47, R7.reuse ;  /* 0x000000072f2f7220 */ /* 0x080fe20000400000 */
[----:B------:R2:W-:Y:S01]  /*8540*/  @P1 STG.E desc[UR14][R18.64], R31 ;  /* 0x0000001f12001986 */ /* 0x0005e2000c10190e */
[----:B------:R-:W-:Y:S01]  /*8550*/  ISETP.GT.AND P1, PT, R9, 0x8, P2 ;  /* 0x000000080900780c */ /* 0x000fe20001724270 */
[-C--:B-1----:R-:W-:Y:S01]  /*8560*/  FMUL R29, R36, R7.reuse ;  /* 0x00000007241d7220 */ /* 0x082fe20000400000 */
[----:B------:R-:W-:Y:S01]  /*8570*/  IADD3 R26, P2, R12, R22, RZ ;  /* 0x000000160c1a7210 */ /* 0x000fe20007f5e0ff */
[-C--:B------:R-:W-:Y:S01]  /*8580*/  FMUL R49, R49, R7.reuse ;  /* 0x0000000731317220 */ /* 0x080fe20000400000 */
[----:B------:R-:W-:Y:S01]  /*8590*/  @P5 STG.E desc[UR14][R24.64], R153 ;  /* 0x0000009918005986 */ /* 0x000fe2000c10190e */
[----:B0-----:R-:W-:Y:S01]  /*85a0*/  IADD3 R16, P5, R13, R20, RZ ;  /* 0x000000140d107210 */ /* 0x001fe20007fbe0ff */
[-C--:B------:R-:W-:Y:S01]  /*85b0*/  FMUL R15, R34, R7.reuse ;  /* 0x00000007220f7220 */ /* 0x080fe20000400000 */
[----:B------:R-:W-:Y:S01]  /*85c0*/  IMAD.X R27, R6, 0x1, R23, P2 ;  /* 0x00000001061b7824 */ /* 0x000fe200010e0617 */
[----:B------:R-:W-:Y:S01]  /*85d0*/  ISETP.GT.AND P0, PT, R9, 0x8, P0 ;  /* 0x000000080900780c */ /* 0x000fe20000704270 */
[-C--:B------:R-:W-:Y:S01]  /*85e0*/  FMUL R51, R51, R7.reuse ;  /* 0x0000000733337220 */ /* 0x080fe20000400000 */
[----:B------:R-:W-:Y:S01]  /*85f0*/  ISETP.GT.AND P2, PT, R11, 0x18, PT ;  /* 0x000000180b00780c */ /* 0x000fe20003f44270 */
[C---:B------:R-:W-:Y:S01]  /*8600*/  IMAD.X R17, R14.reuse, 0x1, R21, P5 ;  /* 0x000000010e117824 */ /* 0x040fe200028e0615 */
[----:B------:R-:W-:Y:S01]  /*8610*/  @P4 STG.E desc[UR14][R26.64], R33 ;  /* 0x000000211a004986 */ /* 0x000fe2000c10190e */
[----:B--2---:R-:W-:Y:S01]  /*8620*/  IADD3 R18, P4, R13, R22, RZ ;  /* 0x000000160d127210 */ /* 0x004fe20007f9e0ff */
[-C--:B------:R-:W-:Y:S01]  /*8630*/  FMUL R53, R53, R7.reuse ;  /* 0x0000000735357220 */ /* 0x080fe20000400000 */
[----:B------:R-:W-:Y:S01]  /*8640*/  ISETP.GT.AND P5, PT, R9, RZ, P2 ;  /* 0x000000ff0900720c */ /* 0x000fe200017a4270 */
[----:B------:R0:W-:Y:S01]  /*8650*/  @P1 STG.E desc[UR14][R16.64], R15 ;  /* 0x0000000f10001986 */ /* 0x0001e2000c10190e */
[----:B------:R-:W-:Y:S01]  /*8660*/  ISETP.GT.AND P1, PT, R11, 0x19, PT ;  /* 0x000000190b00780c */ /* 0x000fe20003f24270 */
[----:B------:R-:W-:Y:S01]  /*8670*/  IMAD.X R19, R14, 0x1, R23, P4 ;  /* 0x000000010e137824 */ /* 0x000fe200020e0617 */
[----:B------:R-:W-:Y:S01]  /*8680*/  IADD3 R20, P6, R12, R24, RZ ;  /* 0x000000180c147210 */ /* 0x000fe20007fde0ff */
[-C--:B------:R-:W-:Y:S01]  /*8690*/  FMUL R55, R55, R7.reuse ;  /* 0x0000000737377220 */ /* 0x080fe20000400000 */
[----:B------:R-:W-:Y:S01]  /*86a0*/  ISETP.GT.AND P4, PT, R9, RZ, P1 ;  /* 0x000000ff0900720c */ /* 0x000fe20000f84270 */
[-C--:B------:R-:W-:Y:S01]  /*86b0*/  FMUL R57, R57, R7.reuse ;  /* 0x0000000739397220 */ /* 0x080fe20000400000 */
[----:B------:R1:W-:Y:S01]  /*86c0*/  @P0 STG.E desc[UR14][R18.64], R35 ;  /* 0x0000002312000986 */ /* 0x0003e2000c10190e */
[----:B------:R-:W-:Y:S01]  /*86d0*/  IMAD.X R21, R6, 0x1, R25, P6 ;  /* 0x0000000106157824 */ /* 0x000fe200030e0619 */
[----:B------:R-:W-:Y:S01]  /*86e0*/  ISETP.GT.AND P0, PT, R9, 0x8, P2 ;  /* 0x000000080900780c */ /* 0x000fe20001704270 */
[-C--:B------:R-:W-:Y:S01]  /*86f0*/  FMUL R59, R59, R7.reuse ;  /* 0x000000073b3b7220 */ /* 0x080fe20000400000 */
[----:B------:R-:W-:Y:S01]  /*8700*/  IADD3 R22, P2, R12, R26, RZ ;  /* 0x0000001a0c167210 */ /* 0x000fe20007f5e0ff */
[-C--:B0-----:R-:W-:Y:S01]  /*8710*/  FMUL R15, R38, R7.reuse ;  /* 0x00000007260f7220 */ /* 0x081fe20000400000 */
[----:B------:R0:W-:Y:S01]  /*8720*/  @P5 STG.E desc[UR14][R20.64], R29 ;  /* 0x0000001d14005986 */ /* 0x0001e2000c10190e */
[----:B------:R-:W-:Y:S01]  /*8730*/  IADD3 R16, P5, R13, R24, RZ ;  /* 0x000000180d107210 */ /* 0x000fe20007fbe0ff */
[-C--:B------:R-:W-:Y:S01]  /*8740*/  FMUL R61, R61, R7.reuse ;  /* 0x000000073d3d7220 */ /* 0x080fe20000400000 */
[----:B------:R-:W-:Y:S01]  /*8750*/  IMAD.X R23, R6, 0x1, R27, P2 ;  /* 0x0000000106177824 */ /* 0x000fe200010e061b */
[----:B------:R-:W-:Y:S01]  /*8760*/  ISETP.GT.AND P1, PT, R9, 0x8, P1 ;  /* 0x000000080900780c */ /* 0x000fe20000f24270 */
[-C--:B------:R-:W-:Y:S01]  /*8770*/  FMUL R63, R63, R7.reuse ;  /* 0x000000073f3f7220 */ /* 0x080fe20000400000 */
[----:B------:R-:W-:Y:S01]  /*8780*/  ISETP.GT.AND P2, PT, R11, 0x20, PT ;  /* 0x000000200b00780c */ /* 0x000fe20003f44270 */
[C---:B------:R-:W-:Y:S01]  /*8790*/  IMAD.X R17, R14.reuse, 0x1, R25, P5 ;  /* 0x000000010e117824 */ /* 0x040fe200028e0619 */
[----:B------:R-:W-:Y:S01]  /*87a0*/  @P4 STG.E desc[UR14][R22.64], R37 ;  /* 0x0000002516004986 */ /* 0x000fe2000c10190e */
[----:B-1----:R-:W-:Y:S01]  /*87b0*/  IADD3 R18, P4, R13, R26, RZ ;  /* 0x0000001a0d127210 */ /* 0x002fe20007f9e0ff */
[-C--:B------:R-:W-:Y:S01]  /*87c0*/  FMUL R65, R65, R7.reuse ;  /* 0x0000000741417220 */ /* 0x080fe20000400000 */
[----:B------:R-:W-:Y:S01]  /*87d0*/  ISETP.GT.AND P5, PT, R9, RZ, P2 ;  /* 0x000000ff0900720c */ /* 0x000fe200017a4270 */
[----:B------:R1:W-:Y:S01]  /*87e0*/  @P0 STG.E desc[UR14][R16.64], R15 ;  /* 0x0000000f10000986 */ /* 0x0003e2000c10190e */
[----:B------:R-:W-:Y:S01]  /*87f0*/  ISETP.GT.AND P0, PT, R11, 0x21, PT ;  /* 0x000000210b00780c */ /* 0x000fe20003f04270 */
[----:B------:R-:W-:Y:S01]  /*8800*/  IMAD.X R19, R14, 0x1, R27, P4 ;  /* 0x000000010e137824 */ /* 0x000fe200020e061b */
[----:B------:R-:W-:Y:S01]  /*8810*/  IADD3 R24, P6, R12, R20, RZ ;  /* 0x000000140c187210 */ /* 0x000fe20007fde0ff */
[-C--:B0-----:R-:W-:Y:S01]  /*8820*/  FMUL R29, R40, R7.reuse ;  /* 0x00000007281d7220 */ /* 0x081fe20000400000 */
[----:B------:R-:W-:Y:S01]  /*8830*/  ISETP.GT.AND P4, PT, R9, RZ, P0 ;  /* 0x000000ff0900720c */ /* 0x000fe20000784270 */
[-C--:B------:R-:W-:Y:S01]  /*8840*/  FMUL R67, R67, R7.reuse ;  /* 0x0000000743437220 */ /* 0x080fe20000400000 */
[----:B------:R0:W-:Y:S01]  /*8850*/  @P1 STG.E desc[UR14][R18.64], R39 ;  /* 0x0000002712001986 */ /* 0x0001e2000c10190e */
[----:B------:R-:W-:Y:S01]  /*8860*/  IMAD.X R25, R6, 0x1, R21, P6 ;  /* 0x0000000106197824 */ /* 0x000fe200030e0615 */
[----:B------:R-:W-:Y:S01]  /*8870*/  ISETP.GT.AND P1, PT, R9, 0x8, P2 ;  /* 0x000000080900780c */ /* 0x000fe20001724270 */
[-C--:B------:R-:W-:Y:S01]  /*8880*/  FMUL R69, R69, R7.reuse ;  /* 0x0000000745457220 */ /* 0x080fe20000400000 */
[----:B------:R-:W-:Y:S01]  /*8890*/  IADD3 R26, P2, R12, R22, RZ ;  /* 0x000000160c1a7210 */ /* 0x000fe20007f5e0ff */
[-C--:B-1----:R-:W-:Y:S01]  /*88a0*/  FMUL R15, R42, R7.reuse ;  /* 0x000000072a0f7220 */ /* 0x082fe20000400000 */
        /* <DEDUP_REMOVED lines=9> */
[----:B0-----:R-:W-:Y:S01]  /*8940*/  IADD3 R18, P4, R13, R22, RZ ;  /* 0x000000160d127210 */ /* 0x001fe20007f9e0ff */
[-C--:B------:R-:W-:Y:S01]  /*8950*/  FMUL R75, R75, R7.reuse ;  /* 0x000000074b4b7220 */ /* 0x080fe20000400000 */
[----:B------:R-:W-:Y:S01]  /*8960*/  ISETP.GT.AND P5, PT, R9, RZ, P2 ;  /* 0x000000ff0900720c */ /* 0x000fe200017a4270 */
[----:B------:R0:W-:Y:S01]  /*8970*/  @P1 STG.E desc[UR14][R16.64], R15 ;  /* 0x0000000f10001986 */ /* 0x0001e2000c10190e */
[----:B------:R-:W-:Y:S01]  /*8980*/  ISETP.GT.AND P1, PT, R11, 0x29, PT ;  /* 0x000000290b00780c */ /* 0x000fe20003f24270 */
[----:B------:R-:W-:Y:S01]  /*8990*/  IMAD.X R19, R14, 0x1, R23, P4 ;  /* 0x000000010e137824 */ /* 0x000fe200020e0617 */
[----:B------:R-:W-:Y:S01]  /*89a0*/  IADD3 R20, P6, R12, R24, RZ ;  /* 0x000000180c147210 */ /* 0x000fe20007fde0ff */
[-C--:B-1----:R-:W-:Y:S01]  /*89b0*/  FMUL R29, R44, R7.reuse ;  /* 0x000000072c1d7220 */ /* 0x082fe20000400000 */
        /* <DEDUP_REMOVED lines=137> */
[----:B------:R-:W-:Y:S01]  /*9250*/  ISETP.GT.AND P2, PT, R11, 0x58, PT ;  /* 0x000000580b00780c */ /* 0x000fe20003f44270 */
[-C--:B------:R-:W-:Y:S01]  /*9260*/  FMUL R133, R133, R7.reuse ;  /* 0x0000000785857220 */ /* 0x080fe20000400000 */
[C---:B------:R-:W-:Y:S01]  /*9270*/  ISETP.GT.AND P0, PT, R9.reuse, 0x8, P0 ;  /* 0x000000080900780c */ /* 0x040fe20000704270 */
[----:B------:R-:W-:Y:S01]  /*9280*/  IMAD.X R17, R14, 0x1, R21, P5 ;  /* 0x000000010e117824 */ /* 0x000fe200028e0615 */
[----:B------:R-:W-:Y:S01]  /*9290*/  @P4 STG.E desc[UR14][R26.64], R65 ;  /* 0x000000411a004986 */ /* 0x000fe2000c10190e */
[----:B------:R-:W-:Y:S01]  /*92a0*/  ISETP.GT.AND P5, PT, R9, RZ, P2 ;  /* 0x000000ff0900720c */ /* 0x000fe200017a4270 */
[-C--:B------:R-:W-:Y:S01]  /*92b0*/  FMUL R135, R135, R7.reuse ;  /* 0x0000000787877220 */ /* 0x080fe20000400000 */
[----:B0-----:R-:W-:Y:S01]  /*92c0*/  IADD3 R18, P4, R13, R22, RZ ;  /* 0x000000160d127210 */ /* 0x001fe20007f9e0ff */
[----:B------:R0:W-:Y:S01]  /*92d0*/  @P1 STG.E desc[UR14][R16.64], R15 ;  /* 0x0000000f10001986 */ /* 0x0001e2000c10190e */
[----:B------:R-:W-:Y:S01]  /*92e0*/  IADD3 R20, P6, R12, R24, RZ ;  /* 0x000000180c147210 */ /* 0x000fe20007fde0ff */
[-C--:B-1----:R-:W-:Y:S01]  /*92f0*/  FMUL R29, R68, R7.reuse ;  /* 0x00000007441d7220 */ /* 0x082fe20000400000 */
[----:B------:R-:W-:Y:S01]  /*9300*/  ISETP.GT.AND P1, PT, R11, 0x59, PT ;  /* 0x000000590b00780c */ /* 0x000fe20003f24270 */
[----:B------:R-:W-:Y:S01]  /*9310*/  IMAD.X R19, R14, 0x1, R23, P4 ;  /* 0x000000010e137824 */ /* 0x000fe200020e0617 */
[C---:B------:R-:W-:Y:S01]  /*9320*/  ISETP.GT.AND P2, PT, R9.reuse, 0x8, P2 ;  /* 0x000000080900780c */ /* 0x040fe20001744270 */
[----:B------:R-:W-:Y:S01]  /*9330*/  IMAD.X R21, R6, 0x1, R25, P6 ;  /* 0x0000000106157824 */ /* 0x000fe200030e0619 */
[----:B------:R-:W-:Y:S01]  /*9340*/  ISETP.GT.AND P4, PT, R9, RZ, P1 ;  /* 0x000000ff0900720c */ /* 0x000fe20000f84270 */
[-C--:B------:R-:W-:Y:S01]  /*9350*/  FMUL R137, R137, R7.reuse ;  /* 0x0000000789897220 */ /* 0x080fe20000400000 */
[----:B------:R1:W-:Y:S01]  /*9360*/  @P0 STG.E desc[UR14][R18.64], R67 ;  /* 0x0000004312000986 */ /* 0x0003e2000c10190e */
[----:B------:R-:W-:Y:S01]  /*9370*/  IADD3 R22, P0, R12, R26, RZ ;  /* 0x0000001a0c167210 */ /* 0x000fe20007f1e0ff */
[-C--:B------:R-:W-:Y:S01]  /*9380*/  FMUL R139, R139, R7.reuse ;  /* 0x000000078b8b7220 */ /* 0x080fe20000400000 */
[----:B------:R-:W-:Y:S01]  /*9390*/  ISETP.GT.AND P1, PT, R9, 0x8, P1 ;  /* 0x000000080900780c */ /* 0x000fe20000f24270 */
[----:B------:R2:W-:Y:S01]  /*93a0*/  @P5 STG.E desc[UR14][R20.64], R29 ;  /* 0x0000001d14005986 */ /* 0x0005e2000c10190e */
[----:B0-----:R-:W-:Y:S01]  /*93b0*/  IADD3 R16, P5, R13, R24, RZ ;  /* 0x000000180d107210 */ /* 0x001fe20007fbe0ff */
[----:B------:R-:W-:Y:S01]  /*93c0*/  IMAD.X R23, R6, 0x1, R27, P0 ;  /* 0x0000000106177824 */ /* 0x000fe200000e061b */
[----:B------:R-:W-:Y:S01]  /*93d0*/  ISETP.GT.AND P0, PT, R11, 0x60, PT ;  /* 0x000000600b00780c */ /* 0x000fe20003f04270 */
[-C--:B------:R-:W-:Y:S01]  /*93e0*/  FMUL R15, R70, R7.reuse ;  /* 0x00000007460f7220 */ /* 0x080fe20000400000 */
[----:B------:R-:W-:Y:S01]  /*93f0*/  IADD3 R24, P6, R12, R20, RZ ;  /* 0x000000140c187210 */ /* 0x000fe20007fde0ff */
[C---:B------:R-:W-:Y:S01]  /*9400*/  IMAD.X R17, R14.reuse, 0x1, R25, P5 ;  /* 0x000000010e117824 */ /* 0x040fe200028e0619 */
[----:B------:R-:W-:Y:S01]  /*9410*/  @P4 STG.E desc[UR14][R22.64], R69 ;  /* 0x0000004516004986 */ /* 0x000fe2000c10190e */
[----:B-1----:R-:W-:Y:S01]  /*9420*/  IADD3 R18, P5, R13, R26, RZ ;  /* 0x0000001a0d127210 */ /* 0x002fe20007fbe0ff */
[----:B------:R-:W-:Y:S01]  /*9430*/  FMUL R141, R141, R7 ;  /* 0x000000078d8d7220 */ /* 0x000fe20000400000 */
[----:B------:R-:W-:Y:S01]  /*9440*/  ISETP.GT.AND P4, PT, R9, RZ, P0 ;  /* 0x000000ff0900720c */ /* 0x000fe20000784270 */
[----:B------:R0:W-:Y:S01]  /*9450*/  @P2 STG.E desc[UR14][R16.64], R15 ;  /* 0x0000000f10002986 */ /* 0x0001e2000c10190e */
[----:B------:R-:W-:Y:S01]  /*9460*/  ISETP.GT.AND P2, PT, R11, 0x61, PT ;  /* 0x000000610b00780c */ /* 0x000fe20003f44270 */
[----:B------:R-:W-:-:S02]  /*9470*/  IMAD.X R19, R14, 0x1, R27, P5 ;  /* 0x000000010e137824 */ /* 0x000fc400028e061b */
[-C--:B--2---:R-:W-:Y:S01]  /*9480*/  FMUL R29, R72, R7.reuse ;  /* 0x00000007481d7220 */ /* 0x084fe20000400000 */
[----:B------:R-:W-:Y:S01]  /*9490*/  IMAD.X R25, R6, 0x1, R21, P6 ;  /* 0x0000000106197824 */ /* 0x000fe200030e0615 */
[----:B------:R-:W-:Y:S01]  /*94a0*/  ISETP.GT.AND P5, PT, R9, RZ, P2 ;  /* 0x000000ff0900720c */ /* 0x000fe200017a4270 */
[-C--:B------:R-:W-:Y:S01]  /*94b0*/  FMUL R143, R143, R7.reuse ;  /* 0x000000078f8f7220 */ /* 0x080fe20000400000 */
[----:B------:R1:W-:Y:S01]  /*94c0*/  @P1 STG.E desc[UR14][R18.64], R71 ;  /* 0x0000004712001986 */ /* 0x0003e2000c10190e */
[----:B------:R-:W-:Y:S01]  /*94d0*/  IADD3 R26, P1, R12, R22, RZ ;  /* 0x000000160c1a7210 */ /* 0x000fe20007f3e0ff */
[-C--:B------:R-:W-:Y:S01]  /*94e0*/  FMUL R145, R145, R7.reuse ;  /* 0x0000000791917220 */ /* 0x080fe20000400000 */
[----:B------:R-:W-:Y:S01]  /*94f0*/  ISETP.GT.AND P0, PT, R9, 0x8, P0 ;  /* 0x000000080900780c */ /* 0x000fe20000704270 */
[-C--:B------:R-:W-:Y:S01]  /*9500*/  FMUL R147, R147, R7.reuse ;  /* 0x0000000793937220 */ /* 0x080fe20000400000 */
[----:B------:R2:W-:Y:S01]  /*9510*/  @P4 STG.E desc[UR14][R24.64], R29 ;  /* 0x0000001d18004986 */ /* 0x0005e2000c10190e */
[----:B0-----:R-:W-:Y:S01]  /*9520*/  IADD3 R16, P4, R13, R20, RZ ;  /* 0x000000140d107210 */ /* 0x001fe20007f9e0ff */
[----:B------:R-:W-:Y:S01]  /*9530*/  IMAD.X R27, R6, 0x1, R23, P1 ;  /* 0x00000001061b7824 */ /* 0x000fe200008e0617 */
[----:B------:R-:W-:Y:S01]  /*9540*/  ISETP.GT.AND P1, PT, R11, 0x68, PT ;  /* 0x000000680b00780c */ /* 0x000fe20003f24270 */
[-C--:B------:R-:W-:Y:S01]  /*9550*/  FMUL R15, R74, R7.reuse ;  /* 0x000000074a0f7220 */ /* 0x080fe20000400000 */
[----:B------:R-:W-:Y:S01]  /*9560*/  ISETP.GT.AND P2, PT, R9, 0x8, P2 ;  /* 0x000000080900780c */ /* 0x000fe20001744270 */
        /* <DEDUP_REMOVED lines=9> */
[-C--:B--2---:R-:W-:Y:S01]  /*9600*/  FMUL R29, R76, R7.reuse ;  /* 0x000000074c1d7220 */ /* 0x084fe20000400000 */
[----:B------:R-:W-:Y:S01]  /*9610*/  ISETP.GT.AND P5, PT, R9, RZ, P0 ;  /* 0x000000ff0900720c */ /* 0x000fe200007a4270 */
[----:B------:R-:W-:Y:S01]  /*9620*/  FMUL R151, R151, R7 ;  /* 0x0000000797977220 */ /* 0x000fe20000400000 */
[----:B------:R1:W-:Y:S01]  /*9630*/  @P2 STG.E desc[UR14][R18.64], R75 ;  /* 0x0000004b12002986 */ /* 0x0003e2000c10190e */
[----:B------:R-:W-:Y:S01]  /*9640*/  IMAD.X R21, R6, 0x1, R25, P6 ;  /* 0x0000000106157824 */ /* 0x000fe200030e0619 */
[----:B------:R-:W-:-:S02]  /*9650*/  IADD3 R22, P2, R12, R26, RZ ;  /* 0x0000001a0c167210 */ /* 0x000fc40007f5e0ff */
[----:B------:R-:W-:Y:S01]  /*9660*/  ISETP.GT.AND P1, PT, R9, 0x8, P1 ;  /* 0x000000080900780c */ /* 0x000fe20000f24270 */
[----:B0-----:R-:W-:Y:S01]  /*9670*/  FMUL R15, R78, R7 ;  /* 0x000000074e0f7220 */ /* 0x001fe20000400000 */
[----:B------:R0:W-:Y:S01]  /*9680*/  @P4 STG.E desc[UR14][R20.64], R29 ;  /* 0x0000001d14004986 */ /* 0x0001e2000c10190e */
[----:B------:R-:W-:Y:S01]  /*9690*/  IADD3 R16, P4, R13, R24, RZ ;  /* 0x000000180d107210 */ /* 0x000fe20007f9e0ff */
[----:B------:R-:W-:Y:S01]  /*96a0*/  IMAD.X R23, R6, 0x1, R27, P2 ;  /* 0x0000000106177824 */ /* 0x000fe200010e061b */
[----:B------:R-:W-:Y:S02]  /*96b0*/  ISETP.GT.AND P2, PT, R11, 0x70, PT ;  /* 0x000000700b00780c */ /* 0x000fe40003f44270 */
[----:B------:R-:W-:Y:S01]  /*96c0*/  ISETP.GT.AND P0, PT, R9, 0x8, P0 ;  /* 0x000000080900780c */ /* 0x000fe20000704270 */
[----:B------:R-:W-:Y:S01]  /*96d0*/  IMAD.X R17, R14, 0x1, R25, P4 ;  /* 0x000000010e117824 */ /* 0x000fe200020e0619 */
[----:B------:R-:W-:Y:S01]  /*96e0*/  @P5 STG.E desc[UR14][R22.64], R77 ;  /* 0x0000004d16005986 */ /* 0x000fe2000c10190e */
[----:B-1----:R-:W-:-:S02]  /*96f0*/  IADD3 R18, P5, R13, R26, RZ ;  /* 0x0000001a0d127210 */ /* 0x002fc40007fbe0ff */
[----:B------:R-:W-:Y:S01]  /*9700*/  ISETP.GT.AND P4, PT, R9, RZ, P2 ;  /* 0x000000ff0900720c */ /* 0x000fe20001784270 */
[----:B------:R1:W-:Y:S01]  /*9710*/  @P1 STG.E desc[UR14][R16.64], R15 ;  /* 0x0000000f10001986 */ /* 0x0003e2000c10190e */
[----:B------:R-:W-:Y:S01]  /*9720*/  ISETP.GT.AND P1, PT, R11, 0x71, PT ;  /* 0x000000710b00780c */ /* 0x000fe20003f24270 */
[----:B------:R-:W-:Y:S01]  /*9730*/  IMAD.X R19, R14, 0x1, R27, P5 ;  /* 0x000000010e137824 */ /* 0x000fe200028e061b */
[----:B------:R-:W-:Y:S01]  /*9740*/  IADD3 R24, P6, R12, R20, RZ ;  /* 0x000000140c187210 */ /* 0x000fe20007fde0ff */
[----:B0-----:R-:W-:Y:S01]  /*9750*/  FMUL R29, R80, R7 ;  /* 0x00000007501d7220 */ /* 0x001fe20000400000 */
[----:B------:R-:W-:Y:S02]  /*9760*/  ISETP.GT.AND P5, PT, R9, RZ, P1 ;  /* 0x000000ff0900720c */ /* 0x000fe40000fa4270 */
[----:B------:R0:W-:Y:S01]  /*9770*/  @P0 STG.E desc[UR14][R18.64], R79 ;  /* 0x0000004f12000986 */ /* 0x0001e2000c10190e */
[----:B------:R-:W-:Y:S01]  /*9780*/  IMAD.X R25, R6, 0x1, R21, P6 ;  /* 0x0000000106197824 */ /* 0x000fe200030e0615 */
[----:B------:R-:W-:-:S02]  /*9790*/  IADD3 R26, P0, R12, R22, RZ ;  /* 0x000000160c1a7210 */ /* 0x000fc40007f1e0ff */
[----:B------:R-:W-:Y:S01]  /*97a0*/  ISETP.GT.AND P2, PT, R9, 0x8, P2 ;  /* 0x000000080900780c */ /* 0x000fe20001744270 */
[----:B-1----:R-:W-:Y:S01]  /*97b0*/  FMUL R15, R82, R7 ;  /* 0x00000007520f7220 */ /* 0x002fe20000400000 */
[----:B------:R1:W-:Y:S01]  /*97c0*/  @P4 STG.E desc[UR14][R24.64], R29 ;  /* 0x0000001d18004986 */ /* 0x0003e2000c10190e */
[----:B------:R-:W-:Y:S01]  /*97d0*/  IADD3 R16, P4, R13, R20, RZ ;  /* 0x000000140d107210 */ /* 0x000fe20007f9e0ff */
[----:B------:R-:W-:Y:S01]  /*97e0*/  IMAD.X R27, R6, 0x1, R23, P0 ;  /* 0x00000001061b7824 */ /* 0x000fe200000e0617 */
[----:B------:R-:W-:Y:S02]  /*97f0*/  ISETP.GT.AND P0, PT, R11, 0x78, PT ;  /* 0x000000780b00780c */ /* 0x000fe40003f04270 */
[----:B------:R-:W-:Y:S01]  /*9800*/  ISETP.GT.AND P1, PT, R9, 0x8, P1 ;  /* 0x000000080900780c */ /* 0x000fe20000f24270 */
[----:B------:R-:W-:Y:S01]  /*9810*/  IMAD.X R17, R14, 0x1, R21, P4 ;  /* 0x000000010e117824 */ /* 0x000fe200020e0615 */
[----:B------:R-:W-:Y:S01]  /*9820*/  @P5 STG.E desc[UR14][R26.64], R81 ;  /* 0x000000511a005986 */ /* 0x000fe2000c10190e */
[----:B0-----:R-:W-:-:S02]  /*9830*/  IADD3 R18, P5, R13, R22, RZ ;  /* 0x000000160d127210 */ /* 0x001fc40007fbe0ff */
[----:B------:R-:W-:Y:S01]  /*9840*/  ISETP.GT.AND P4, PT, R9, RZ, P0 ;  /* 0x000000ff0900720c */ /* 0x000fe20000784270 */
[----:B------:R0:W-:Y:S01]  /*9850*/  @P2 STG.E desc[UR14][R16.64], R15 ;  /* 0x0000000f10002986 */ /* 0x0001e2000c10190e */
[----:B------:R-:W-:Y:S01]  /*9860*/  ISETP.GT.AND P2, PT, R11, 0x79, PT ;  /* 0x000000790b00780c */ /* 0x000fe20003f44270 */
[----:B------:R-:W-:Y:S01]  /*9870*/  IMAD.X R19, R14, 0x1, R23, P5 ;  /* 0x000000010e137824 */ /* 0x000fe200028e0617 */
[----:B------:R-:W-:Y:S01]  /*9880*/  IADD3 R20, P6, R12, R24, RZ ;  /* 0x000000180c147210 */ /* 0x000fe20007fde0ff */
[----:B-1----:R-:W-:Y:S01]  /*9890*/  FMUL R29, R84, R7 ;  /* 0x00000007541d7220 */ /* 0x002fe20000400000 */
[----:B------:R-:W-:Y:S02]  /*98a0*/  ISETP.GT.AND P5, PT, R9, RZ, P2 ;  /* 0x000000ff0900720c */ /* 0x000fe400017a4270 */
        /* <DEDUP_REMOVED lines=269> */
[C---:B------:R-:W-:Y:S01]  /*a980*/  ISETP.GT.AND P0, PT, R9.reuse, 0x8, P0 ;  /* 0x000000080900780c */ /* 0x040fe20000704270 */
[----:B------:R-:W-:Y:S01]  /*a990*/  IMAD.X R17, R14, 0x1, R21, P4 ;  /* 0x000000010e117824 */ /* 0x000fe200020e0615 */
[----:B------:R-:W-:Y:S01]  /*a9a0*/  @P5 STG.E desc[UR14][R26.64], R137 ;  /* 0x000000891a005986 */ /* 0x000fe2000c10190e */
[----:B------:R-:W-:-:S02]  /*a9b0*/  ISETP.GT.AND P4, PT, R9, RZ, P2 ;  /* 0x000000ff0900720c */ /* 0x000fc40001784270 */
        /* <DEDUP_REMOVED lines=8> */
[----:B------:R-:W-:Y:S02]  /*aa40*/  ISETP.GT.AND P5, PT, R9, RZ, P1 ;  /* 0x000000ff0900720c */ /* 0x000fe40000fa4270 */
[----:B------:R1:W-:Y:S01]  /*aa50*/  @P0 STG.E desc[UR14][R18.64], R139 ;  /* 0x0000008b12000986 */ /* 0x0003e2000c10190e */
[----:B------:R-:W-:Y:S01]  /*aa60*/  IADD3 R22, P0, R12, R26, RZ ;  /* 0x0000001a0c167210 */ /* 0x000fe20007f1e0ff */
[----:B0-----:R-:W-:-:S02]  /*aa70*/  FMUL R15, R142, R7 ;  /* 0x000000078e0f7220 */ /* 0x001fc40000400000 */
[----:B------:R0:W-:Y:S01]  /*aa80*/  @P4 STG.E desc[UR14][R20.64], R29 ;  /* 0x0000001d14004986 */ /* 0x0001e2000c10190e */
[----:B------:R-:W-:Y:S01]  /*aa90*/  IADD3 R16, P4, R13, R24, RZ ;  /* 0x000000180d107210 */ /* 0x000fe20007f9e0ff */
[----:B------:R-:W-:Y:S01]  /*aaa0*/  IMAD.X R23, R6, 0x1, R27, P0 ;  /* 0x0000000106177824 */ /* 0x000fe200000e061b */
[----:B------:R-:W-:Y:S02]  /*aab0*/  ISETP.GT.AND P0, PT, R11, 0xf0, PT ;  /* 0x000000f00b00780c */ /* 0x000fe40003f04270 */
[----:B------:R-:W-:Y:S01]  /*aac0*/  ISETP.GT.AND P1, PT, R9, 0x8, P1 ;  /* 0x000000080900780c */ /* 0x000fe20000f24270 */
[C---:B------:R-:W-:Y:S01]  /*aad0*/  IMAD.X R17, R14.reuse, 0x1, R25, P4 ;  /* 0x000000010e117824 */ /* 0x040fe200020e0619 */
[----:B------:R-:W-:Y:S01]  /*aae0*/  @P5 STG.E desc[UR14][R22.64], R141 ;  /* 0x0000008d16005986 */ /* 0x000fe2000c10190e */
[----:B-1----:R-:W-:Y:S02]  /*aaf0*/  IADD3 R18, P5, R13, R26, RZ ;  /* 0x0000001a0d127210 */ /* 0x002fe40007fbe0ff */
[----:B------:R-:W-:Y:S01]  /*ab00*/  ISETP.GT.AND P4, PT, R9, RZ, P0 ;  /* 0x000000ff0900720c */ /* 0x000fe20000784270 */
[----:B------:R1:W-:Y:S01]  /*ab10*/  @P2 STG.E desc[UR14][R16.64], R15 ;  /* 0x0000000f10002986 */ /* 0x0003e2000c10190e */
[----:B------:R-:W-:Y:S01]  /*ab20*/  ISETP.GT.AND P2, PT, R11, 0xf1, PT ;  /* 0x000000f10b00780c */ /* 0x000fe20003f44270 */
[----:B------:R-:W-:Y:S01]  /*ab30*/  IMAD.X R19, R14, 0x1, R27, P5 ;  /* 0x000000010e137824 */ /* 0x000fe200028e061b */
[----:B------:R-:W-:Y:S01]  /*ab40*/  IADD3 R24, P6, R12, R20, RZ ;  /* 0x000000140c187210 */ /* 0x000fe20007fde0ff */
[----:B0-----:R-:W-:Y:S01]  /*ab50*/  FMUL R29, R144, R7 ;  /* 0x00000007901d7220 */ /* 0x001fe20000400000 */
[----:B------:R-:W-:-:S02]  /*ab60*/  ISETP.GT.AND P5, PT, R9, RZ, P2 ;  /* 0x000000ff0900720c */ /* 0x000fc400017a4270 */
[----:B------:R0:W-:Y:S01]  /*ab70*/  @P1 STG.E desc[UR14][R18.64], R143 ;  /* 0x0000008f12001986 */ /* 0x0001e2000c10190e */
[----:B------:R-:W-:Y:S01]  /*ab80*/  IMAD.X R25, R6, 0x1, R21, P6 ;  /* 0x0000000106197824 */ /* 0x000fe200030e0615 */
[----:B------:R-:W-:Y:S02]  /*ab90*/  ISETP.GT.AND P6, PT, R9, 0x8, P0 ;  /* 0x000000080900780c */ /* 0x000fe400007c4270 */
[----:B------:R-:W-:Y:S01]  /*aba0*/  IADD3 R26, P0, R12, R22, RZ ;  /* 0x000000160c1a7210 */ /* 0x000fe20007f1e0ff */
[----:B-1----:R-:W-:Y:S01]  /*abb0*/  FMUL R15, R146, R7 ;  /* 0x00000007920f7220 */ /* 0x002fe20000400000 */
[----:B------:R1:W-:Y:S01]  /*abc0*/  @P4 STG.E desc[UR14][R24.64], R29 ;  /* 0x0000001d18004986 */ /* 0x0003e2000c10190e */
[----:B------:R-:W-:Y:S02]  /*abd0*/  IADD3 R16, P1, R13, R20, RZ ;  /* 0x000000140d107210 */ /* 0x000fe40007f3e0ff */
[----:B------:R-:W-:Y:S01]  /*abe0*/  IMAD.X R27, R6, 0x1, R23, P0 ;  /* 0x00000001061b7824 */ /* 0x000fe200000e0617 */
[----:B------:R-:W-:-:S02]  /*abf0*/  ISETP.GT.AND P0, PT, R11, 0xf8, PT ;  /* 0x000000f80b00780c */ /* 0x000fc40003f04270 */
[C---:B0-----:R-:W-:Y:S01]  /*ac00*/  IADD3 R18, P4, R13.reuse, R22, RZ ;  /* 0x000000160d127210 */ /* 0x041fe20007f9e0ff */
[----:B------:R-:W-:Y:S01]  /*ac10*/  IMAD.X R17, R14, 0x1, R21, P1 ;  /* 0x000000010e117824 */ /* 0x000fe200008e0615 */
[----:B------:R0:W-:Y:S01]  /*ac20*/  @P5 STG.E desc[UR14][R26.64], R145 ;  /* 0x000000911a005986 */ /* 0x0001e2000c10190e */
[-C--:B------:R-:W-:Y:S02]  /*ac30*/  IADD3 R20, P5, R12, R24.reuse, RZ ;  /* 0x000000180c147210 */ /* 0x080fe40007fbe0ff */
[----:B------:R-:W-:Y:S01]  /*ac40*/  IMAD.X R19, R14, 0x1, R23, P4 ;  /* 0x000000010e137824 */ /* 0x000fe200020e0617 */
[----:B-1----:R-:W-:Y:S01]  /*ac50*/  IADD3 R24, P4, R13, R24, RZ ;  /* 0x000000180d187210 */ /* 0x002fe20007f9e0ff */
[----:B------:R0:W-:Y:S01]  /*ac60*/  @P6 STG.E desc[UR14][R16.64], R15 ;  /* 0x0000000f10006986 */ /* 0x0001e2000c10190e */
[----:B------:R-:W-:Y:S01]  /*ac70*/  ISETP.GT.AND P1, PT, R11, 0xf9, PT ;  /* 0x000000f90b00780c */ /* 0x000fe20003f24270 */
[--C-:B------:R-:W-:Y:S01]  /*ac80*/  IMAD.X R21, R6, 0x1, R25.reuse, P5 ;  /* 0x0000000106157824 */ /* 0x100fe200028e0619 */
[C---:B------:R-:W-:Y:S01]  /*ac90*/  ISETP.GT.AND P2, PT, R9.reuse, 0x8, P2 ;  /* 0x000000080900780c */ /* 0x040fe20001744270 */
[----:B------:R-:W-:Y:S01]  /*aca0*/  IMAD.X R25, R14, 0x1, R25, P4 ;  /* 0x000000010e197824 */ /* 0x000fe200020e0619 */
[----:B------:R-:W-:Y:S01]  /*acb0*/  ISETP.GT.AND P6, PT, R9, RZ, P0 ;  /* 0x000000ff0900720c */ /* 0x000fe200007c4270 */
[----:B------:R-:W-:Y:S01]  /*acc0*/  FMUL R11, R150, R7 ;  /* 0x00000007960b7220 */ /* 0x000fe20000400000 */
[----:B------:R-:W-:-:S02]  /*acd0*/  IADD3 R22, P5, R12, R26, RZ ;  /* 0x0000001a0c167210 */ /* 0x000fc40007fbe0ff */
[C---:B------:R-:W-:Y:S02]  /*ace0*/  ISETP.GT.AND P4, PT, R9.reuse, RZ, P1 ;  /* 0x000000ff0900720c */ /* 0x040fe40000f84270 */
[C---:B------:R-:W-:Y:S01]  /*acf0*/  ISETP.GT.AND P0, PT, R9.reuse, 0x8, P0 ;  /* 0x000000080900780c */ /* 0x040fe20000704270 */
[--C-:B------:R-:W-:Y:S01]  /*ad00*/  IMAD.X R23, R6, 0x1, R27.reuse, P5 ;  /* 0x0000000106177824 */ /* 0x100fe200028e061b */
[----:B------:R-:W-:Y:S01]  /*ad10*/  ISETP.GT.AND P1, PT, R9, 0x8, P1 ;  /* 0x000000080900780c */ /* 0x000fe20000f24270 */
[----:B------:R-:W-:Y:S01]  /*ad20*/  FMUL R9, R148, R7 ;  /* 0x0000000794097220 */ /* 0x000fe20000400000 */
[----:B------:R-:W-:Y:S01]  /*ad30*/  IADD3 R12, P5, R13, R26, RZ ;  /* 0x0000001a0d0c7210 */ /* 0x000fe20007fbe0ff */
[----:B------:R0:W-:Y:S04]  /*ad40*/  @P2 STG.E desc[UR14][R18.64], R147 ;  /* 0x0000009312002986 */ /* 0x0001e8000c10190e */
[----:B------:R-:W-:Y:S01]  /*ad50*/  IMAD.X R13, R14, 0x1, R27, P5 ;  /* 0x000000010e0d7824 */ /* 0x000fe200028e061b */
[----:B------:R0:W-:Y:S04]  /*ad60*/  @P6 STG.E desc[UR14][R20.64], R9 ;  /* 0x0000000914006986 */ /* 0x0001e8000c10190e */
[----:B------:R0:W-:Y:S04]  /*ad70*/  @P4 STG.E desc[UR14][R22.64], R149 ;  /* 0x0000009516004986 */ /* 0x0001e8000c10190e */
[----:B------:R0:W-:Y:S04]  /*ad80*/  @P0 STG.E desc[UR14][R24.64], R11 ;  /* 0x0000000b18000986 */ /* 0x0001e8000c10190e */
[----:B------:R0:W-:Y:S02]  /*ad90*/  @P1 STG.E desc[UR14][R12.64], R151 ;  /* 0x000000970c001986 */ /* 0x0001e4000c10190e */
.L_x_273:
[----:B------:R-:W-:Y:S05]  /*ada0*/  BSYNC B0 ;  /* 0x0000000000007941 */ /* 0x000fea0003800000 */
.L_x_21:
[----:B------:R-:W-:Y:S01]  /*adb0*/  ULDC UR8, c[0x0][0xc] ;  /* 0x0000030000087ab9 */ /* 0x000fe20000000800 */
[----:B------:R-:W-:Y:S01]  /*adc0*/  ULDC UR9, c[0x0][0x10] ;  /* 0x0000040000097ab9 */ /* 0x000fe20000000800 */
[----:B0-----:R-:W0:Y:S01]  /*add0*/  LDC R9, c[0x0][0x14] ;  /* 0x00000500ff097b82 */ /* 0x001e220000000800 */
[----:B------:R-:W-:Y:S01]  /*ade0*/  UIMAD.WIDE.U32 UR8, UR8, UR9, URZ ;  /* 0x00000009080872a5 */ /* 0x000fe2000f8e003f */
[----:B------:R-:W-:Y:S02]  /*adf0*/  IMAD.MOV.U32 R12, RZ, RZ, -0x1 ;  /* 0xffffffffff0c7424 */ /* 0x000fe400078e00ff */
[----:B------:R-:W-:-:S03]  /*ae00*/  IMAD.MOV.U32 R6, RZ, RZ, -0x1 ;  /* 0xffffffffff067424 */ /* 0x000fc600078e00ff */
[----:B0-----:R-:W-:-:S04]  /*ae10*/  IMAD.WIDE.U32 R2, R9, UR8, R2 ;  /* 0x0000000809027c25 */ /* 0x001fc8000f8e0002 */
[----:B------:R-:W-:Y:S01]  /*ae20*/  IMAD R9, R9, UR9, RZ ;  /* 0x0000000909097c24 */ /* 0x000fe2000f8e02ff */
[----:B------:R-:W-:Y:S02]  /*ae30*/  ULDC.64 UR8, c[0x0][0x750] ;  /* 0x0001d40000087ab9 */ /* 0x000fe40000000a00 */
[----:B------:R-:W-:Y:S01]  /*ae40*/  ISETP.GE.U32.AND P0, PT, R2, UR8, PT ;  /* 0x0000000802007c0c */ /* 0x000fe2000bf06070 */
[--C-:B------:R-:W-:Y:S01]  /*ae50*/  IMAD.IADD R3, R3, 0x1, R9.reuse ;  /* 0x0000000103037824 */ /* 0x100fe200078e0209 */
[----:B------:R-:W-:-:S04]  /*ae60*/  PRMT R9, RZ, 0x7610, R9 ;  /* 0x00007610ff097816 */ /* 0x000fc80000000009 */
[----:B------:R-:W-:-:S13]  /*ae70*/  ISETP.GE.U32.AND.EX P0, PT, R3, UR9, PT, P0 ;  /* 0x0000000903007c0c */ /* 0x000fda000bf06100 */
[----:B------:R-:W-:Y:S05]  /*ae80*/  @P0 BRA `(.L_x_274) ;  /* 0x0000000400600947 */ /* 0x000fea0003800000 */
[----:B------:R-:W0:Y:S01]  /*ae90*/  S2R R18, SR_CTAID.X ;  /* 0x0000000000127919 */ /* 0x000e220000002500 */
[----:B-1----:R-:W1:Y:S01]  /*aea0*/  LDC.64 R16, c[0x0][0x728] ;  /* 0x0001ca00ff107b82 */ /* 0x002e620000000a00 */
[----:B------:R-:W-:Y:S01]  /*aeb0*/  ULDC UR7, c[0x0][0x150] ;  /* 0x0000540000077ab9 */ /* 0x000fe20000000800 */
[----:B------:R-:W-:Y:S01]  /*aec0*/  IMAD.MOV.U32 R14, RZ, RZ, R2 ;  /* 0x000000ffff0e7224 */ /* 0x000fe200078e0002 */
[----:B------:R-:W0:Y:S01]  /*aed0*/  S2R R24, SR_CTAID.Y ;  /* 0x0000000000187919 */ /* 0x000e220000002600 */
[----:B------:R-:W-:-:S04]  /*aee0*/  IMAD.MOV.U32 R15, RZ, RZ, R3 ;  /* 0x000000ffff0f7224 */ /* 0x000fc800078e0003 */
[----:B------:R-:W2:Y:S08]  /*aef0*/  LDC R23, c[0x0][0x144] ;  /* 0x00005100ff177b82 */ /* 0x000eb00000000800 */
[----:B------:R-:W2:Y:S08]  /*af00*/  LDC R6, c[0x0][0x730] ;  /* 0x0001cc00ff067b82 */ /* 0x000eb00000000800 */
[----:B---3--:R-:W3:Y:S01]  /*af10*/  LDC.64 R20, c[0x0][0x720] ;  /* 0x0001c800ff147b82 */ /* 0x008ee20000000a00 */
[----:B-1----:R-:W-:-:S04]  /*af20*/  ISETP.NE.U32.AND P0, PT, R16, RZ, PT ;  /* 0x000000ff1000720c */ /* 0x002fc80003f05070 */
[----:B------:R-:W-:Y:S02]  /*af30*/  ISETP.NE.AND.EX P0, PT, R17, RZ, PT, P0 ;  /* 0x000000ff1100720c */ /* 0x000fe40003f05300 */
[----:B0-----:R-:W-:-:S05]  /*af40*/  I2FP.F32.U32 R9, R18 ;  /* 0x0000001200097245 */ /* 0x001fca0000201000 */
[----:B------:R-:W-:-:S04]  /*af50*/  FMUL R9, R9, UR7 ;  /* 0x0000000709097c20 */ /* 0x000fc80008400000 */
[----:B------:R0:W1:Y:S02]  /*af60*/  F2I.U32.TRUNC.NTZ R22, R9 ;  /* 0x0000000900167305 */ /* 0x000064000020f000 */
[----:B--2---:R-:W-:Y:S05]  /*af70*/  @!P0 BRA `(.L_x_275) ;  /* 0x0000000000288947 */ /* 0x004fea0003800000 */
[----:B0-----:R-:W0:Y:S02]  /*af80*/  LDC R9, c[0x0][0x734] ;  /* 0x0001cd00ff097b82 */ /* 0x001e240000000800 */
        /* <DEDUP_REMOVED lines=9> */
.L_x_275:
[----:B------:R-:W2:Y:S01]  /*b020*/  LDC.64 R28, c[0x0][0x740] ;  /* 0x0001d000ff1c7b82 */ /* 0x000ea20000000a00 */
[-CC-:B------:R-:W-:Y:S01]  /*b030*/  SHF.R.U64 R19, R14, R6.reuse, R15.reuse ;  /* 0x000000060e137219 */ /* 0x180fe2000000120f */
[----:B-1----:R-:W-:Y:S01]  /*b040*/  IMAD.MOV R22, RZ, RZ, -R22 ;  /* 0x000000ffff167224 */ /* 0x002fe200078e0a16 */
[----:B------:R-:W-:Y:S01]  /*b050*/  SHF.R.U32.HI R6, RZ, R6, R15 ;  /* 0x00000006ff067219 */ /* 0x000fe2000001160f */
[----:B------:R-:W-:Y:S01]  /*b060*/  ULDC UR7, c[0x0][0x154] ;  /* 0x0000550000077ab9 */ /* 0x000fe20000000800 */
[----:B0-----:R-:W-:Y:S01]  /*b070*/  IADD3 R9, P0, RZ, -R19, RZ ;  /* 0x80000013ff097210 */ /* 0x001fe20007f1e0ff */
[----:B------:R-:W-:Y:S02]  /*b080*/  IMAD R25, R23, R22, R18 ;  /* 0x0000001617197224 */ /* 0x000fe400078e0212 */
[----:B------:R-:W0:Y:S01]  /*b090*/  LDC R12, c[0x0][0x718] ;  /* 0x0001c600ff0c7b82 */ /* 0x000e220000000800 */
[----:B------:R-:W-:Y:S02]  /*b0a0*/  IMAD.MOV.U32 R13, RZ, RZ, 0x1 ;  /* 0x00000001ff0d7424 */ /* 0x000fe400078e00ff */
[----:B------:R-:W-:-:S04]  /*b0b0*/  IMAD.X R11, RZ, RZ, ~R6, P0 ;  /* 0x000000ffff0b7224 */ /* 0x000fc800000e0e06 */
[-C--:B---3--:R-:W-:Y:S01]  /*b0c0*/  IMAD R6, R11, R20.reuse, RZ ;  /* 0x000000140b067224 */ /* 0x088fe200078e02ff */
[----:B------:R-:W1:Y:S01]  /*b0d0*/  LDC R14, c[0x0][0x708] ;  /* 0x0001c200ff0e7b82 */ /* 0x000e620000000800 */
[----:B------:R-:W-:-:S04]  /*b0e0*/  IMAD.WIDE.U32 R10, R9, R20, R2 ;  /* 0x00000014090a7225 */ /* 0x000fc800078e0002 */
[----:B------:R-:W-:Y:S01]  /*b0f0*/  IMAD R9, R9, R21, R6 ;  /* 0x0000001509097224 */ /* 0x000fe200078e0206 */
[----:B------:R-:W-:Y:S02]  /*b100*/  I2FP.F32.U32 R6, R24 ;  /* 0x0000001800067245 */ /* 0x000fe40000201000 */
[----:B----4-:R-:W3:Y:S01]  /*b110*/  LDC R26, c[0x0][0x758] ;  /* 0x0001d600ff1a7b82 */ /* 0x010ee20000000800 */
[----:B------:R-:W-:Y:S01]  /*b120*/  IMAD.IADD R9, R11, 0x1, R9 ;  /* 0x000000010b097824 */ /* 0x000fe200078e0209 */
[----:B--2---:R-:W-:Y:S01]  /*b130*/  ISETP.NE.U32.AND P0, PT, R28, RZ, PT ;  /* 0x000000ff1c00720c */ /* 0x004fe20003f05070 */
[----:B------:R-:W-:Y:S01]  /*b140*/  FMUL R6, R6, UR7 ;  /* 0x0000000706067c20 */ /* 0x000fe20008400000 */
[----:B------:R-:W-:Y:S02]  /*b150*/  IMAD.MOV.U32 R11, RZ, RZ, -0x1 ;  /* 0xffffffffff0b7424 */ /* 0x000fe400078e00ff */
[----:B------:R-:W-:Y:S01]  /*b160*/  ISETP.NE.AND.EX P0, PT, R29, RZ, PT, P0 ;  /* 0x000000ff1d00720c */ /* 0x000fe20003f05300 */
[----:B------:R2:W4:Y:S01]  /*b170*/  F2I.U32.TRUNC.NTZ R21, R6 ;  /* 0x0000000600157305 */ /* 0x000522000020f000 */
[----:B------:R-:W2:Y:S01]  /*b180*/  LDC R23, c[0x0][0x148] ;  /* 0x00005200ff177b82 */ /* 0x000ea20000000800 */
[----:B0-----:R-:W-:-:S02]  /*b190*/  SHF.R.U64 R18, R10, R12, R9 ;  /* 0x0000000c0a127219 */ /* 0x001fc40000001209 */
[----:B------:R-:W-:-:S05]  /*b1a0*/  SHF.R.U32.HI R9, RZ, R12, R9 ;  /* 0x0000000cff097219 */ /* 0x000fca0000011609 */
[----:B------:R-:W0:Y:S01]  /*b1b0*/  LDC R22, c[0x0][0x700] ;  /* 0x0001c000ff167b82 */ /* 0x000e220000000800 */
[-CC-:B-1----:R-:W-:Y:S02]  /*b1c0*/  SHF.R.U64 R16, R18, R14.reuse, R9.reuse ;  /* 0x0000000e12107219 */ /* 0x182fe40000001209 */
[----:B------:R-:W-:-:S05]  /*b1d0*/  SHF.R.U32.HI R9, RZ, R14, R9 ;  /* 0x0000000eff097219 */ /* 0x000fca0000011609 */
[----:B------:R-:W1:Y:S01]  /*b1e0*/  LDC R30, c[0x0][0x748] ;  /* 0x0001d200ff1e7b82 */ /* 0x000e620000000800 */
[-C--:B---3--:R-:W-:Y:S02]  /*b1f0*/  SHF.L.U32 R10, R11, R26.reuse, RZ ;  /* 0x0000001a0b0a7219 */ /* 0x088fe400000006ff */
[-CC-:B------:R-:W-:Y:S02]  /*b200*/  SHF.R.U64 R20, R16, R26.reuse, R9.reuse ;  /* 0x0000001a10147219 */ /* 0x180fe40000001209 */
[----:B------:R-:W-:Y:S02]  /*b210*/  SHF.R.U32.HI R11, RZ, R26, R9 ;  /* 0x0000001aff0b7219 */ /* 0x000fe40000011609 */
[----:B------:R-:W-:Y:S01]  /*b220*/  LOP3.LUT R27, RZ, R10, RZ, 0x33, !PT ;  /* 0x0000000aff1b7212 */ /* 0x000fe200078e33ff */
[----:B------:R-:W3:Y:S01]  /*b230*/  LDC R31, c[0x0][0x738] ;  /* 0x0001ce00ff1f7b82 */ /* 0x000ee20000000800 */
[----:B------:R-:W-:Y:S01]  /*b240*/  SHF.L.U32 R26, R13, R26, RZ ;  /* 0x0000001a0d1a7219 */ /* 0x000fe200000006ff */
[----:B------:R-:W-:-:S06]  /*b250*/  IMAD.MOV.U32 R10, RZ, RZ, R20 ;  /* 0x000000ffff0a7224 */ /* 0x000fcc00078e0014 */
[----:B------:R-:W0:Y:S01]  /*b260*/  LDC R32, c[0x0][0x710] ;  /* 0x0001c400ff207b82 */ /* 0x000e220000000800 */
[----:B----4-:R-:W-:Y:S05]  /*b270*/  @!P0 BRA `(.L_x_276) ;  /* 0x0000000000288947 */ /* 0x010fea0003800000 */
[----:B------:R-:W4:Y:S02]  /*b280*/  LDC R9, c[0x0][0x74c] ;  /* 0x0001d300ff097b82 */ /* 0x000f240000000800 */
[----:B----4-:R-:W-:-:S05]  /*b290*/  IADD3 R9, P0, R20, R9, RZ ;  /* 0x0000000914097210 */ /* 0x010fca0007f1e0ff */
        /* <DEDUP_REMOVED lines=8> */
.L_x_276:
[----:B-12---:R-:W-:Y:S01]  /*b320*/  SHF.R.U64 R6, R10, R30, R11 ;  /* 0x0000001e0a067219 */ /* 0x006fe2000000120b */
[----:B0-----:R-:W-:Y:S01]  /*b330*/  VIADD R13, R22, 0xffffffff ;  /* 0xffffffff160d7836 */ /* 0x001fe20000000000 */
[----:B------:R-:W-:Y:S01]  /*b340*/  LOP3.LUT R11, R16, R27, RZ, 0xc0, !PT ;  /* 0x0000001b100b7212 */ /* 0x000fe200078ec0ff */
[----:B------:R-:W-:Y:S02]  /*b350*/  IMAD.MOV R21, RZ, RZ, -R21 ;  /* 0x000000ffff157224 */ /* 0x000fe400078e0a15 */
[----:B------:R-:W-:Y:S02]  /*b360*/  IMAD.MOV R9, RZ, RZ, -R6 ;  /* 0x000000ffff097224 */ /* 0x000fe400078e0a06 */
[----:B------:R-:W-:Y:S01]  /*b370*/  IMAD R10, R26, R6, R11 ;  /* 0x000000061a0a7224 */ /* 0x000fe200078e020b */
[----:B------:R-:W-:Y:S01]  /*b380*/  LOP3.LUT R11, R18, R13, RZ, 0xc0, !PT ;  /* 0x0000000d120b7212 */ /* 0x000fe200078ec0ff */
[----:B------:R-:W-:Y:S02]  /*b390*/  @P3 IMAD R25, R23, R21, R24 ;  /* 0x0000001517193224 */ /* 0x000fe400078e0218 */
[----:B---3--:R-:W-:-:S02]  /*b3a0*/  IMAD R6, R9, R31, R20 ;  /* 0x0000001f09067224 */ /* 0x008fc400078e0214 */
[----:B------:R-:W-:Y:S02]  /*b3b0*/  IMAD R10, R10, R32, R25 ;  /* 0x000000200a0a7224 */ /* 0x000fe400078e0219 */
[----:B------:R-:W-:Y:S02]  /*b3c0*/  IMAD R11, R6, R22, R11 ;  /* 0x00000016060b7224 */ /* 0x000fe400078e020b */
[----:B------:R-:W-:Y:S02]  /*b3d0*/  IMAD.MOV.U32 R9, RZ, RZ, 0x1 ;  /* 0x00000001ff097424 */ /* 0x000fe400078e00ff */
[----:B------:R-:W-:Y:S01]  /*b3e0*/  IMAD.MOV.U32 R6, RZ, RZ, R19 ;  /* 0x000000ffff067224 */ /* 0x000fe200078e0013 */
[----:B------:R-:W-:Y:S02]  /*b3f0*/  SEL R12, R11, R10, !P3 ;  /* 0x0000000a0b0c7207 */ /* 0x000fe40005800000 */
[----:B------:R-:W-:-:S07]  /*b400*/  SEL R10, R10, R11, !P3 ;  /* 0x0000000b0a0a7207 */ /* 0x000fce0005800000 */
.L_x_274:
[----:B------:R-:W-:-:S13]  /*b410*/  LOP3.LUT P0, RZ, R9, 0xff, RZ, 0xc0, !PT ;  /* 0x000000ff09ff7812 */ /* 0x000fda000780c0ff */
[----:B------:R-:W-:Y:S05]  /*b420*/  @P0 BRA `(.L_x_277) ;  /* 0xffffff5800cc0947 */ /* 0x000fea000383ffff */
[----:B------:R-:W-:Y:S05]  /*b430*/  EXIT ;  /* 0x000000000000794d */ /* 0x000fea0003800000 */
.L_x_3:
[----:B0-----:R-:W-:Y:S01]  /*b440*/  ULDC.64 UR4, c[0x0][0x750] ;  /* 0x0001d40000047ab9 */ /* 0x001fe20000000a00 */
        /* <DEDUP_REMOVED lines=25> */
.L_x_279:
        /* <DEDUP_REMOVED lines=17> */
[----:B------:R-:W-:-:S03]  /*b6f0*/  IMAD.MOV.U32 R11, RZ, RZ, 0x1 ;  /* 0x00000001ff0b7424 */ /* 0x000fc600078e00ff */
[-C--:B0-----:R-:W-:Y:S02]  /*b700*/  SHF.R.U64 R14, R10, R22.reuse, R5 ;  /* 0x000000160a0e7219 */ /* 0x081fe40000001205 */
[----:B------:R-:W-:Y:S02]  /*b710*/  I2FP.F32.U32 R10, R7 ;  /* 0x00000007000a7245 */ /* 0x000fe40000201000 */
[----:B------:R-:W0:Y:S01]  /*b720*/  LDC R12, c[0x0][0x758] ;  /* 0x0001d600ff0c7b82 */ /* 0x000e220000000800 */
[----:B-1----:R-:W-:Y:S01]  /*b730*/  ISETP.NE.U32.AND P0, PT, R26, RZ, PT ;  /* 0x000000ff1a00720c */ /* 0x002fe20003f05070 */
[----:B---3--:R-:W-:Y:S02]  /*b740*/  IMAD.MOV R9, RZ, RZ, -R13 ;  /* 0x000000ffff097224 */ /* 0x008fe400078e0a0d */
[----:B------:R-:W-:Y:S01]  /*b750*/  FMUL R10, R10, UR4 ;  /* 0x000000040a0a7c20 */ /* 0x000fe20008400000 */
[----:B------:R-:W-:Y:S02]  /*b760*/  SHF.R.U32.HI R5, RZ, R22, R5 ;  /* 0x00000016ff057219 */ /* 0x000fe40000011605 */
[----:B------:R-:W-:Y:S01]  /*b770*/  ISETP.NE.AND.EX P0, PT, R27, RZ, PT, P0 ;  /* 0x000000ff1b00720c */ /* 0x000fe20003f05300 */
[----:B------:R1:W3:Y:S01]  /*b780*/  F2I.U32.TRUNC.NTZ R17, R10 ;  /* 0x0000000a00117305 */ /* 0x0002e2000020f000 */
[----:B------:R-:W1:Y:S01]  /*b790*/  LDC R24, c[0x0][0x148] ;  /* 0x00005200ff187b82 */ /* 0x000e620000000800 */
[----:B--2---:R-:W-:-:S02]  /*b7a0*/  IMAD R22, R15, R9, R8 ;  /* 0x000000090f167224 */ /* 0x004fc400078e0208 */
[----:B------:R-:W-:-:S05]  /*b7b0*/  IMAD.MOV.U32 R9, RZ, RZ, -0x1 ;  /* 0xffffffffff097424 */ /* 0x000fca00078e00ff */
[----:B------:R-:W2:Y:S01]  /*b7c0*/  LDC R19, c[0x0][0x700] ;  /* 0x0001c000ff137b82 */ /* 0x000ea20000000800 */
[-CC-:B----4-:R-:W-:Y:S02]  /*b7d0*/  SHF.R.U64 R18, R14, R20.reuse, R5.reuse ;  /* 0x000000140e127219 */ /* 0x190fe40000001205 */
[----:B------:R-:W-:-:S05]  /*b7e0*/  SHF.R.U32.HI R5, RZ, R20, R5 ;  /* 0x00000014ff057219 */ /* 0x000fca0000011605 */
[----:B------:R-:W4:Y:S01]  /*b7f0*/  LDC R21, c[0x0][0x748] ;  /* 0x0001d200ff157b82 */ /* 0x000f220000000800 */
[-C--:B0-----:R-:W-:Y:S02]  /*b800*/  SHF.L.U32 R8, R9, R12.reuse, RZ ;  /* 0x0000000c09087219 */ /* 0x081fe400000006ff */
[--C-:B------:R-:W-:Y:S02]  /*b810*/  SHF.R.U64 R20, R18, R12, R5.reuse ;  /* 0x0000000c12147219 */ /* 0x100fe40000001205 */
[----:B------:R-:W-:Y:S02]  /*b820*/  LOP3.LUT R29, RZ, R8, RZ, 0x33, !PT ;  /* 0x00000008ff1d7212 */ /* 0x000fe400078e33ff */
[-C--:B------:R-:W-:Y:S01]  /*b830*/  SHF.R.U32.HI R9, RZ, R12.reuse, R5 ;  /* 0x0000000cff097219 */ /* 0x080fe20000011605 */
[----:B------:R-:W0:Y:S01]  /*b840*/  LDC R23, c[0x0][0x738] ;  /* 0x0001ce00ff177b82 */ /* 0x000e220000000800 */
[----:B------:R-:W-:Y:S01]  /*b850*/  SHF.L.U32 R25, R11, R12, RZ ;  /* 0x0000000c0b197219 */ /* 0x000fe200000006ff */
[----:B------:R-:W-:-:S06]  /*b860*/  IMAD.MOV.U32 R8, RZ, RZ, R20 ;  /* 0x000000ffff087224 */ /* 0x000fcc00078e0014 */
[----:B------:R-:W0:Y:S01]  /*b870*/  LDC R28, c[0x0][0x710] ;  /* 0x0001c400ff1c7b82 */ /* 0x000e220000000800 */
[----:B-1-3--:R-:W-:Y:S05]  /*b880*/  @!P0 BRA `(.L_x_280) ;  /* 0x0000000000288947 */ /* 0x00afea0003800000 */
[----:B------:R-:W1:Y:S02]  /*b890*/  LDC R5, c[0x0][0x74c] ;  /* 0x0001d300ff057b82 */ /* 0x000e640000000800 */
[----:B-1----:R-:W-:-:S05]  /*b8a0*/  IADD3 R5, P0, R20, R5, RZ ;  /* 0x0000000514057210 */ /* 0x002fca0007f1e0ff */
        /* <DEDUP_REMOVED lines=8> */
.L_x_280:
[----:B----4-:R-:W-:Y:S01]  /*b930*/  SHF.R.U64 R8, R8, R21, R9 ;  /* 0x0000001508087219 */ /* 0x010fe20000001209 */
[----:B--2---:R-:W-:Y:S01]  /*b940*/  VIADD R13, R19, 0xffffffff ;  /* 0xffffffff130d7836 */ /* 0x004fe20000000000 */
[----:B------:R-:W-:Y:S01]  /*b950*/  LOP3.LUT R5, R18, R29, RZ, 0xc0, !PT ;  /* 0x0000001d12057212 */ /* 0x000fe200078ec0ff */
[----:B------:R-:W-:Y:S02]  /*b960*/  IMAD.MOV R17, RZ, RZ, -R17 ;  /* 0x000000ffff117224 */ /* 0x000fe400078e0a11 */
[----:B------:R-:W-:Y:S02]  /*b970*/  IMAD.MOV R9, RZ, RZ, -R8 ;  /* 0x000000ffff097224 */ /* 0x000fe400078e0a08 */
[----:B------:R-:W-:Y:S01]  /*b980*/  IMAD R11, R25, R8, R5 ;  /* 0x00000008190b7224 */ /* 0x000fe200078e0205 */
[----:B------:R-:W-:Y:S01]  /*b990*/  LOP3.LUT R8, R14, R13, RZ, 0xc0, !PT ;  /* 0x0000000d0e087212 */ /* 0x000fe200078ec0ff */
[----:B------:R-:W-:Y:S02]  /*b9a0*/  @P3 IMAD R22, R24, R17, R7 ;  /* 0x0000001118163224 */ /* 0x000fe400078e0207 */
[----:B0-----:R-:W-:-:S02]  /*b9b0*/  IMAD R5, R9, R23, R20 ;  /* 0x0000001709057224 */ /* 0x001fc400078e0214 */
[----:B------:R-:W-:Y:S02]  /*b9c0*/  IMAD R11, R11, R28, R22 ;  /* 0x0000001c0b0b7224 */ /* 0x000fe400078e0216 */
[----:B------:R-:W-:Y:S02]  /*b9d0*/  IMAD R8, R5, R19, R8 ;  /* 0x0000001305087224 */ /* 0x000fe400078e0208 */
[----:B------:R-:W-:Y:S02]  /*b9e0*/  IMAD.MOV.U32 R7, RZ, RZ, 0x1 ;  /* 0x00000001ff077424 */ /* 0x000fe400078e00ff */
[----:B------:R-:W-:Y:S01]  /*b9f0*/  IMAD.MOV.U32 R10, RZ, RZ, R16 ;  /* 0x000000ffff0a7224 */ /* 0x000fe200078e0010 */
[----:B------:R-:W-:Y:S02]  /*ba00*/  SEL R14, R8, R11, !P3 ;  /* 0x0000000b080e7207 */ /* 0x000fe40005800000 */
[----:B------:R-:W-:Y:S02]  /*ba10*/  PRMT R5, R7, 0x7610, R5 ;  /* 0x0000761007057816 */ /* 0x000fe40000000005 */
[----:B------:R-:W-:-:S07]  /*ba20*/  SEL R11, R11, R8, !P3 ;  /* 0x000000080b0b7207 */ /* 0x000fce0005800000 */
.L_x_278:
[----:B------:R-:W-:-:S08]  /*ba30*/  NOP ;  /* 0x0000000000007918 */ /* 0x000fd00000000000 */
[----:B------:R-:W0:-:S00]  /*ba40*/  USETMAXREG.DEALLOC.CTAPOOL 0x28 ;  /* 0x00000028000079c8 */ /* 0x000e0000080e0500 */
[----:B0-----:R-:W-:-:S13]  /*ba50*/  ISETP.NE.AND P0, PT, R6, RZ, PT ;  /* 0x000000ff0600720c */ /* 0x001fda0003f05270 */
[----:B------:R-:W-:Y:S05]  /*ba60*/  @P0 EXIT ;  /* 0x000000000000094d */ /* 0x000fea0003800000 */
[----:B------:R-:W-:Y:S01]  /*ba70*/  LOP3.LUT P0, RZ, R5, 0xff, RZ, 0xc0, !PT ;  /* 0x000000ff05ff7812 */ /* 0x000fe2000780c0ff */
[----:B------:R-:W-:Y:S02]  /*ba80*/  IMAD.MOV.U32 R5, RZ, RZ, 0x1 ;  /* 0x00000001ff057424 */ /* 0x000fe400078e00ff */
[----:B------:R-:W-:-:S10]  /*ba90*/  IMAD.MOV.U32 R13, RZ, RZ, RZ ;  /* 0x000000ffff0d7224 */ /* 0x000fd400078e00ff */
[----:B------:R-:W-:Y:S05]  /*baa0*/  @!P0 BRA `(.L_x_281) ;  /* 0x0000000c00608947 */ /* 0x000fea0003800000 */
[----:B------:R-:W0:Y:S01]  /*bab0*/  LDC R5, c[0x0][0x28c] ;  /* 0x0000a300ff057b82 */ /* 0x000e220000000800 */
[----:B------:R-:W-:Y:S01]  /*bac0*/  ULDC UR5, c[0x0][0x758] ;  /* 0x0001d60000057ab9 */ /* 0x000fe20000000800 */
[----:B------:R-:W-:Y:S01]  /*bad0*/  UMOV UR7, 0xffffffff ;  /* 0xffffffff00077882 */ /* 0x000fe20000000000 */
[----:B------:R-:W-:Y:S01]  /*bae0*/  ULDC UR6, c[0x0][0xc] ;  /* 0x0000030000067ab9 */ /* 0x000fe20000000800 */
[----:B------:R-:W-:Y:S01]  /*baf0*/  USHF.L.U32 UR9, UR7, UR5, URZ ;  /* 0x0000000507097299 */ /* 0x000fe2000800063f */
[C---:B------:R-:W-:Y:S01]  /*bb00*/  LOP3.LUT P2, RZ, R0.reuse, 0x7f, RZ, 0xc0, !PT ;  /* 0x0000007f00ff7812 */ /* 0x040fe2000784c0ff */
[----:B------:R-:W-:Y:S01]  /*bb10*/  UMOV UR8, 0x1 ;  /* 0x0000000100087882 */ /* 0x000fe20000000000 */
[----:B------:R-:W-:Y:S01]  /*bb20*/  ULDC UR7, c[0x0][0x10] ;  /* 0x0000040000077ab9 */ /* 0x000fe20000000800 */
[----:B------:R-:W-:Y:S01]  /*bb30*/  LOP3.LUT P0, RZ, R0, 0x1f, RZ, 0xc0, !PT ;  /* 0x0000001f00ff7812 */ /* 0x000fe2000780c0ff */
[----:B------:R-:W-:Y:S01]  /*bb40*/  UIMAD.WIDE.U32 UR6, UR6, UR7, URZ ;  /* 0x00000007060672a5 */ /* 0x000fe2000f8e003f */
[----:B------:R-:W-:Y:S01]  /*bb50*/  BSSY B0, `(.L_x_281) ;  /* 0x00000cd000007945 */ /* 0x000fe20003800000 */
[----:B------:R-:W-:Y:S01]  /*bb60*/  USHF.L.U32 UR5, UR8, UR5, URZ ;  /* 0x0000000508057299 */ /* 0x000fe2000800063f */
[----:B------:R-:W-:Y:S01]  /*bb70*/  IMAD.MOV.U32 R15, RZ, RZ, 0x1 ;  /* 0x00000001ff0f7424 */ /* 0x000fe200078e00ff */
[----:B------:R-:W-:Y:S01]  /*bb80*/  LOP3.LUT R16, R4, 0x2, RZ, 0xfc, !PT ;  /* 0x0000000204107812 */ /* 0x000fe200078efcff */
[----:B------:R-:W-:Y:S01]  /*bb90*/  ULDC UR8, c[0x0][0x14] ;  /* 0x0000050000087ab9 */ /* 0x000fe20000000800 */
[----:B------:R-:W-:Y:S01]  /*bba0*/  PLOP3.LUT P0, PT, P0, P2, PT, 0x8a, 0x0 ;  /* 0x000000000000781c */ /* 0x000fe20000705172 */
[----:B------:R-:W-:Y:S01]  /*bbb0*/  UIMAD.WIDE.U32 UR30, UR6, UR8, URZ ;  /* 0x00000008061e72a5 */ /* 0x000fe2000f8e003f */
[----:B------:R-:W-:Y:S01]  /*bbc0*/  IMAD.MOV.U32 R13, RZ, RZ, RZ ;  /* 0x000000ffff0d7224 */ /* 0x000fe200078e00ff */
[----:B------:R-:W-:Y:S01]  /*bbd0*/  UIMAD UR13, UR7, UR8, URZ ;  /* 0x00000008070d72a4 */ /* 0x000fe2000f8e023f */
[----:B------:R-:W-:Y:S01]  /*bbe0*/  ULDC UR4, c[0x0][0x700] ;  /* 0x0001c00000047ab9 */ /* 0x000fe20000000800 */
[----:B------:R-:W-:-:S02]  /*bbf0*/  ULOP3.LUT UR21, URZ, UR9, URZ, 0x33, !UPT ;  /* 0x000000093f157292 */ /* 0x000fc4000f8e333f */
[----:B------:R-:W-:Y:S01]  /*bc00*/  UIADD3 UR4, UR4, -0x1, URZ ;  /* 0xffffffff04047890 */ /* 0x000fe2000fffe03f */
[----:B0-----:R-:W-:Y:S01]  /*bc10*/  VIADD R5, R5, 0x3f ;  /* 0x0000003f05057836 */ /* 0x001fe20000000000 */
[----:B------:R-:W-:Y:S01]  /*bc20*/  UIADD3 UR13, UR31, UR13, URZ ;  /* 0x0000000d1f0d7290 */ /* 0x000fe2000fffe03f */
[----:B------:R-:W-:-:S03]  /*bc30*/  ULDC.64 UR32, c[0x0][0x198] ;  /* 0x0000660000207ab9 */ /* 0x000fc60000000a00 */
[----:B------:R-:W-:-:S04]  /*bc40*/  SHF.R.S32.HI R6, RZ, 0x1f, R5 ;  /* 0x0000001fff067819 */ /* 0x000fc80000011405 */
[----:B------:R-:W-:Y:S01]  /*bc50*/  LEA.HI R6, R6, R5, RZ, 0x6 ;  /* 0x0000000506067211 */ /* 0x000fe200078f30ff */
[----:B------:R-:W-:-:S03]  /*bc60*/  IMAD.MOV.U32 R5, RZ, RZ, 0x1 ;  /* 0x00000001ff057424 */ /* 0x000fc600078e00ff */
[----:B------:R-:W-:-:S05]  /*bc70*/  SHF.R.S32.HI R12, RZ, 0x6, R6 ;  /* 0x00000006ff0c7819 */ /* 0x000fca0000011406 */
[----:B------:R-:W-:-:S07]  /*bc80*/  VIADD R0, R12, 0x1 ;  /* 0x000000010c007836 */ /* 0x000fce0000000000 */
.L_x_293:
[----:B------:R-:W-:-:S03]  /*bc90*/  UMOV UR6, 0xffffffff ;  /* 0xffffffff00067882 */ /* 0x000fc60000000000 */
[----:B------:R-:W-:Y:S05]  /*bca0*/  BRA.DIV UR6, `(.L_x_282) ;  /* 0x0000000e06dc7947 */ /* 0x000fea000b800000 */
[----:B------:R-:W-:-:S13]  /*bcb0*/  ELECT P1, URZ, PT ;  /* 0x00000000003f782f */ /* 0x000fda0003820000 */
.L_x_305:
[----:B------:R-:W0:Y:S01]  /*bcc0*/  LDC R6, c[0x0][0x28c] ;  /* 0x0000a300ff067b82 */ /* 0x000e220000000800 */
[----:B------:R-:W-:Y:S01]  /*bcd0*/  BSSY B1, `(.L_x_283) ;  /* 0x0000044000017945 */ /* 0x000fe20003800000 */
[----:B0-----:R-:W-:-:S13]  /*bce0*/  ISETP.LT.OR P1, PT, R6, 0x1, !P1 ;  /* 0x000000010600780c */ /* 0x001fda0004f21670 */
[----:B------:R-:W-:Y:S05]  /*bcf0*/  @P1 BRA `(.L_x_284) ;  /* 0x0000000400041947 */ /* 0x000fea0003800000 */
[----:B------:R-:W-:Y:S01]  /*bd00*/  IMAD.SHL.U32 R17, R11, 0x80, RZ ;  /* 0x000000800b117824 */ /* 0x000fe200078e00ff */
[----:B------:R-:W-:Y:S01]  /*bd10*/  CS2R R20, SRZ ;  /* 0x0000000000147805 */ /* 0x000fe2000001ff00 */
[----:B------:R-:W-:Y:S02]  /*bd20*/  IMAD.SHL.U32 R18, R14, 0x100, RZ ;  /* 0x000001000e127824 */ /* 0x000fe400078e00ff */
[----:B------:R-:W-:Y:S02]  /*bd30*/  IMAD.MOV.U32 R6, RZ, RZ, R0 ;  /* 0x000000ffff067224 */ /* 0x000fe400078e0000 */
[----:B------:R-:W-:Y:S02]  /*bd40*/  IMAD.MOV.U32 R7, RZ, RZ, R5 ;  /* 0x000000ffff077224 */ /* 0x000fe400078e0005 */
[----:B------:R-:W-:Y:S02]  /*bd50*/  IMAD.MOV.U32 R8, RZ, RZ, R13 ;  /* 0x000000ffff087224 */ /* 0x000fe400078e000d */
[----:B------:R-:W-:-:S07]  /*bd60*/  IMAD.MOV.U32 R22, RZ, RZ, RZ ;  /* 0x000000ffff167224 */ /* 0x000fce00078e00ff */
.L_x_288:
[----:B------:R-:W0:Y:S01]  /*bd70*/  S2R R14, SR_CgaCtaId ;  /* 0x00000000000e7919 */ /* 0x000e220000008800 */
[----:B------:R-:W-:Y:S01]  /*bd80*/  MOV R9, 0x400 ;  /* 0x0000040000097802 */ /* 0x000fe20000000f00 */
[----:B------:R-:W1:Y:S03]  /*bd90*/  @!P2 LDC R11, c[0x0][0x640] ;  /* 0x00019000ff0bab82 */ /* 0x000e660000000800 */
[----:B0-----:R-:W-:Y:S02]  /*bda0*/  LEA R19, R14, R9, 0x18 ;  /* 0x000000090e137211 */ /* 0x001fe400078ec0ff */
[----:B------:R-:W-:-:S03]  /*bdb0*/  SHF.L.U32 R9, R7, 0x1f, RZ ;  /* 0x0000001f07097819 */ /* 0x000fc600000006ff */
[----:B------:R-:W-:-:S04]  /*bdc0*/  IMAD R14, R8, 0x8, R19 ;  /* 0x00000008080e7824 */ /* 0x000fc800078e0213 */
[----:B------:R-:W0:Y:S02]  /*bdd0*/  SYNCS.PHASECHK.TRANS64.TRYWAIT P1, [R14+URZ+0x28], R9 ;  /* 0x000028090e0075a7 */ /* 0x000e24000802017f */
[----:B01----:R-:W-:Y:S05]  /*bde0*/  @!P1 BRA `(.L_x_285) ;  /* 0x0000000c00ac9947 */ /* 0x003fea0003800000 */
.L_x_306:
[----:B0-----:R-:W-:Y:S01]  /*bdf0*/  PRMT R9, R16, 0x9910, RZ ;  /* 0x0000991010097816 */ /* 0x001fe200000000ff */
[----:B------:R0:W-:Y:S03]  /*be00*/  @!P2 SYNCS.ARRIVE.TRANS64 RZ, [R14+URZ], R11 ;  /* 0x0000000b0effa9a7 */ /* 0x0001e6000800003f */
[----:B------:R-:W-:-:S13]  /*be10*/  ISETP.NE.AND P1, PT, R9, 0x2, PT ;  /* 0x000000020900780c */ /* 0x000fda0003f25270 */
[----:B0-----:R-:W-:Y:S05]  /*be20*/  @P1 BRA `(.L_x_286) ;  /* 0x0000000000041947 */ /* 0x001fea0003800000 */
[----:B------:R-:W-:Y:S01]  /*be30*/  BPT.TRAP 0x1 ;  /* 0x000000040000795c */ /* 0x000fe20000300000 */
.L_x_286:
[----:B------:R-:W-:Y:S05]  /*be40*/  @P0 BRA `(.L_x_287) ;  /* 0x0000000000040947 */ /* 0x000fea0003800000 */
[----:B------:R-:W-:Y:S01]  /*be50*/  BPT.TRAP 0x1 ;  /* 0x000000040000795c */ /* 0x000fe20000300000 */
.L_x_287:
[--C-:B------:R-:W-:Y:S01]  /*be60*/  IMAD R9, R8, 0x2000, R19.reuse ;  /* 0x0000200008097824 */ /* 0x100fe200078e0213 */
[----:B------:R-:W-:Y:S01]  /*be70*/  R2UR UR25, R14 ;  /* 0x000000000e1972ca */ /* 0x000fe200000e0000 */
[----:B------:R-:W-:Y:S01]  /*be80*/  VIADD R6, R6, 0xffffffff ;  /* 0xffffffff06067836 */ /* 0x000fe20000000000 */
[----:B------:R-:W-:Y:S01]  /*be90*/  R2UR UR28, R10 ;  /* 0x000000000a1c72ca */ /* 0x000fe200000e0000 */
[----:B------:R-:W-:Y:S01]  /*bea0*/  UIADD3 UR6, UP0, UR32, 0xf0, URZ ;  /* 0x000000f020067890 */ /* 0x000fe2000ff1e03f */
[----:B------:R-:W-:Y:S01]  /*beb0*/  R2UR UR24, R9 ;  /* 0x00000000091872ca */ /* 0x000fe200000e0000 */
[C-C-:B------:R-:W-:Y:S01]  /*bec0*/  IMAD R9, R8.reuse, 0x400, R19.reuse ;  /* 0x0000040008097824 */ /* 0x140fe200078e0213 */
[----:B------:R-:W-:Y:S01]  /*bed0*/  R2UR UR27, R17 ;  /* 0x00000000111b72ca */ /* 0x000fe200000e0000 */
[----:B------:R-:W-:Y:S01]  /*bee0*/  IMAD R19, R8, 0x8000, R19 ;  /* 0x0000800008137824 */ /* 0x000fe200078e0213 */
[----:B------:R-:W-:Y:S01]  /*bef0*/  R2UR UR26, R21 ;  /* 0x00000000151a72ca */ /* 0x000fe200000e0000 */
[----:B------:R-:W-:Y:S01]  /*bf00*/  UIADD3 UR14, UP1, UR32, 0x1f0, URZ ;  /* 0x000001f0200e7890 */ /* 0x000fe2000ff3e03f */
[----:B------:R-:W-:Y:S01]  /*bf10*/  R2UR UR16, R9 ;  /* 0x00000000091072ca */ /* 0x000fe200000e0000 */
[----:B------:R-:W-:Y:S01]  /*bf20*/  UIADD3 UR34, UP2, UR32, 0x2f0, URZ ;  /* 0x000002f020227890 */ /* 0x000fe2000ff5e03f */
[----:B------:R-:W-:Y:S01]  /*bf30*/  R2UR UR8, R19 ;  /* 0x00000000130872ca */ /* 0x000fe200000e0000 */
[----:B------:R-:W-:Y:S01]  /*bf40*/  UIADD3.X UR7, URZ, UR33, URZ, UP0, !UPT ;  /* 0x000000213f077290 */ /* 0x000fe200087fe43f */
[----:B------:R-:W-:Y:S01]  /*bf50*/  R2UR UR19, R22 ;  /* 0x00000000161372ca */ /* 0x000fe200000e0000 */
[----:B------:R-:W-:Y:S01]  /*bf60*/  UIADD3.X UR15, URZ, UR33, URZ, UP1, !UPT ;  /* 0x000000213f0f7290 */ /* 0x000fe20008ffe43f */
[----:B------:R-:W-:Y:S01]  /*bf70*/  R2UR UR10, R20 ;  /* 0x00000000140a72ca */ /* 0x000fe200000e0000 */
[----:B------:R-:W-:Y:S01]  /*bf80*/  UIADD3 UR24, UR24, 0x100, URZ ;  /* 0x0000010018187890 */ /* 0x000fe2000fffe03f */
[----:B------:R-:W-:Y:S01]  /*bf90*/  R2UR UR11, R18 ;  /* 0x00000000120b72ca */ /* 0x000fe200000e0000 */
[----:B------:R-:W-:Y:S01]  /*bfa0*/  VIADD R8, R8, 0x1 ;  /* 0x0000000108087836 */ /* 0x000fe20000000000 */
[----:B------:R-:W-:Y:S01]  /*bfb0*/  ISETP.GT.AND P4, PT, R6, 0x1, PT ;  /* 0x000000010600780c */ /* 0x000fe20003f84270 */
[----:B------:R-:W-:Y:S01]  /*bfc0*/  UIADD3.X UR35, URZ, UR33, URZ, UP2, !UPT ;  /* 0x000000213f237290 */ /* 0x000fe200097fe43f */
[----:B------:R-:W-:Y:S01]  /*bfd0*/  VIADD R22, R22, 0x1 ;  /* 0x0000000116167836 */ /* 0x000fe20000000000 */
[----:B------:R-:W-:Y:S01]  /*bfe0*/  UIADD3 UR16, UR16, 0x32100, URZ ;  /* 0x0003210010107890 */ /* 0x000fe2000fffe03f */
[----:B------:R-:W-:Y:S01]  /*bff0*/  ISETP.NE.AND P1, PT, R8, 0x5, PT ;  /* 0x000000050800780c */ /* 0x000fe20003f25270 */
[----:B------:R-:W-:Y:S01]  /*c000*/  UIADD3 UR8, UR8, 0xa100, URZ ;  /* 0x0000a10008087890 */ /* 0x000fe2000fffe03f */
[----:B------:R-:W-:Y:S01]  /*c010*/  VIADD R21, R21, 0x20 ;  /* 0x0000002015157836 */ /* 0x000fe20000000000 */
[----:B------:R-:W-:Y:S01]  /*c020*/  UMOV UR22, 0x0 ;  /* 0x0000000000167882 */ /* 0x000fe20000000000 */
[----:B------:R-:W-:Y:S01]  /*c030*/  UMOV UR23, 0x10000000 ;  /* 0x1000000000177882 */ /* 0x000fe20000000000 */
[----:B------:R-:W-:Y:S01]  /*c040*/  UMOV UR17, UR25 ;  /* 0x0000001900117c82 */ /* 0x000fe20008000000 */
[----:B------:R-:W-:Y:S01]  /*c050*/  UMOV UR20, UR28 ;  /* 0x0000001c00147c82 */ /* 0x000fe20008000000 */
[----:B------:R-:W-:Y:S01]  /*c060*/  UMOV UR18, UR27 ;  /* 0x0000001b00127c82 */ /* 0x000fe20008000000 */
[----:B------:R0:W-:Y:S01]  /*c070*/  UTMALDG.3D [UR24], [UR6], desc[UR22] ;  /* 0x00001618060075b4 */ /* 0x0001e20008011000 */
[----:B------:R-:W-:Y:S01]  /*c080*/  UMOV UR9, UR25 ;  /* 0x0000001900097c82 */ /* 0x000fe20008000000 */
[----:B------:R-:W-:Y:S01]  /*c090*/  UMOV UR12, UR28 ;  /* 0x0000001c000c7c82 */ /* 0x000fe20008000000 */
[----:B------:R-:W-:Y:S01]  /*c0a0*/  SEL R14, RZ, 0x1, P1 ;  /* 0x00000001ff0e7807 */ /* 0x000fe20000800000 */
[----:B------:R-:W-:Y:S01]  /*c0b0*/  VIADD R20, R20, 0x40 ;  /* 0x0000004014147836 */ /* 0x000fe20000000000 */
[----:B------:R-:W-:-:S02]  /*c0c0*/  SEL R8, R8, RZ, P1 ;  /* 0x000000ff08087207 */ /* 0x000fc40000800000 */
[----:B------:R-:W-:Y:S01]  /*c0d0*/  LOP3.LUT R7, R7, R14, RZ, 0x3c, !PT ;  /* 0x0000000e07077212 */ /* 0x000fe200078e3cff */
[----:B------:R0:W-:Y:S01]  /*c0e0*/  UTMALDG.3D [UR16], [UR14], desc[UR22] ;  /* 0x000016100e0075b4 */ /* 0x0001e20008011000 */
[----:B------:R0:W-:Y:S02]  /*c0f0*/  UTMALDG.3D [UR8], [UR34], desc[UR22] ;  /* 0x00001608220075b4 */ /* 0x0001e40008011000 */
[----:B0-----:R-:W-:Y:S05]  /*c100*/  @P4 BRA `(.L_x_288) ;  /* 0xfffffffc00184947 */ /* 0x001fea000383ffff */
.L_x_284:
[----:B------:R-:W-:Y:S05]  /*c110*/  BSYNC B1 ;  /* 0x0000000000017941 */ /* 0x000fea0003800000 */
.L_x_283:
[----:B------:R-:W-:Y:S01]  /*c120*/  LOP3.LUT P4, RZ, R15, 0xff, RZ, 0xc0, !PT ;  /* 0x000000ff0fff7812 */ /* 0x000fe2000788c0ff */
[----:B------:R-:W-:Y:S01]  /*c130*/  IMAD.IADD R13, R12, 0x1, R13 ;  /* 0x000000010c0d7824 */ /* 0x000fe200078e020d */
[----:B------:R-:W-:Y:S01]  /*c140*/  IADD3 R2, P5, R2, UR30, RZ ;  /* 0x0000001e02027c10 */ /* 0x000fe2000ffbe0ff */
[----:B------:R-:W-:Y:S01]  /*c150*/  ULDC.64 UR6, c[0x0][0x750] ;  /* 0x0001d40000067ab9 */ /* 0x000fe20000000a00 */
[----:B------:R-:W-:Y:S01]  /*c160*/  BSSY B1, `(.L_x_289) ;  /* 0x0000069000017945 */ /* 0x000fe20003800000 */
[----:B------:R-:W-:Y:S01]  /*c170*/  IMAD.MOV.U32 R11, RZ, RZ, -0x1 ;  /* 0xffffffffff0b7424 */ /* 0x000fe200078e00ff */
[----:B------:R-:W-:Y:S01]  /*c180*/  ISETP.GT.U32.AND P1, PT, R13, 0x4, PT ;  /* 0x000000040d00780c */ /* 0x000fe20003f24070 */
[----:B------:R-:W-:Y:S01]  /*c190*/  IMAD.MOV.U32 R14, RZ, RZ, -0x1 ;  /* 0xffffffffff0e7424 */ /* 0x000fe200078e00ff */
[----:B------:R-:W-:Y:S01]  /*c1a0*/  IADD3.X R3, R3, UR13, RZ, P5, !PT ;  /* 0x0000000d03037c10 */ /* 0x000fe2000affe4ff */
[----:B------:R-:W-:Y:S01]  /*c1b0*/  IMAD.MOV.U32 R10, RZ, RZ, -0x1 ;  /* 0xffffffffff0a7424 */ /* 0x000fe200078e00ff */
[----:B------:R-:W-:-:S02]  /*c1c0*/  ISETP.LT.U32.AND P1, PT, R12, 0x5, P1 ;  /* 0x000000050c00780c */ /* 0x000fc40000f21070 */
[----:B------:R-:W-:Y:S01]  /*c1d0*/  PRMT R15, RZ, 0x7610, R15 ;  /* 0x00007610ff0f7816 */ /* 0x000fe2000000000f */
[----:B------:R-:W0:Y:S01]  /*c1e0*/  @P4 S2R R7, SR_CgaCtaId ;  /* 0x0000000000074919 */ /* 0x000e220000008800 */
[----:B------:R-:W-:-:S04]  /*c1f0*/  @P4 MOV R6, 0x400 ;  /* 0x0000040000064802 */ /* 0x000fc80000000f00 */
[----:B0-----:R-:W-:Y:S01]  /*c200*/  @P4 LEA R8, R7, R6, 0x18 ;  /* 0x0000000607084211 */ /* 0x001fe200078ec0ff */
[----:B------:R-:W-:Y:S01]  /*c210*/  IMAD.WIDE.U32 R6, R13, -0x33333333, RZ ;  /* 0xcccccccd0d067825 */ /* 0x000fe200078e00ff */
[----:B------:R-:W-:Y:S02]  /*c220*/  SEL R6, RZ, 0x1, !P1 ;  /* 0x00000001ff067807 */ /* 0x000fe40004800000 */
[----:B------:R-:W-:Y:S01]  /*c230*/  ISETP.GE.U32.AND P1, PT, R2, UR6, PT ;  /* 0x0000000602007c0c */ /* 0x000fe2000bf26070 */
[----:B------:R0:W-:Y:S01]  /*c240*/  @P4 SYNCS.ARRIVE.TRANS64.A1T0 RZ, [R8+URZ+0x68], RZ ;  /* 0x000068ff08ff49a7 */ /* 0x0001e2000810003f */
[----:B------:R-:W-:Y:S02]  /*c250*/  ISETP.GE.U32.AND P4, PT, R12, 0x5, PT ;  /* 0x000000050c00780c */ /* 0x000fe40003f86070 */
[----:B------:R-:W-:Y:S02]  /*c260*/  ISETP.GE.U32.AND.EX P1, PT, R3, UR7, PT, P1 ;  /* 0x0000000703007c0c */ /* 0x000fe4000bf26110 */
[----:B------:R-:W-:-:S02]  /*c270*/  LOP3.LUT R5, R5, R6, RZ, 0x3c, !PT ;  /* 0x0000000605057212 */ /* 0x000fc400078e3cff */
[----:B------:R-:W-:Y:S02]  /*c280*/  PRMT R6, RZ, 0x7610, R6 ;  /* 0x00007610ff067816 */ /* 0x000fe40000000006 */
[----:B0-----:R-:W-:-:S05]  /*c290*/  SHF.R.U32.HI R8, RZ, 0x2, R7 ;  /* 0x00000002ff087819 */ /* 0x001fca0000011607 */
[----:B------:R-:W-:Y:S01]  /*c2a0*/  IMAD R13, R8, -0x5, R13 ;  /* 0xfffffffb080d7824 */ /* 0x000fe200078e020d */
[----:B------:R-:W-:Y:S01]  /*c2b0*/  @P4 LOP3.LUT R5, R5, 0x1, R8, 0x78, !PT ;  /* 0x0000000105054812 */ /* 0x000fe200078e7808 */
[----:B------:R-:W-:Y:S06]  /*c2c0*/  @P1 BRA `(.L_x_290) ;  /* 0x0000000400481947 */ /* 0x000fec0003800000 */
[----:B------:R-:W-:Y:S01]  /*c2d0*/  ULDC.64 UR6, c[0x0][0x728] ;  /* 0x0001ca0000067ab9 */ /* 0x000fe20000000a00 */
[----:B------:R-:W0:Y:S01]  /*c2e0*/  S2R R17, SR_CTAID.X ;  /* 0x0000000000117919 */ /* 0x000e220000002500 */
[----:B------:R-:W-:Y:S01]  /*c2f0*/  ISETP.NE.U32.AND P1, PT, RZ, UR6, PT ;  /* 0x00000006ff007c0c */ /* 0x000fe2000bf25070 */
[----:B------:R-:W-:Y:S01]  /*c300*/  ULDC UR9, c[0x0][0x730] ;  /* 0x0001cc0000097ab9 */ /* 0x000fe20000000800 */
[----:B------:R-:W-:Y:S01]  /*c310*/  IMAD.MOV.U32 R6, RZ, RZ, R2 ;  /* 0x000000ffff067224 */ /* 0x000fe200078e0002 */
[----:B------:R-:W1:Y:S01]  /*c320*/  S2R R14, SR_CTAID.Y ;  /* 0x00000000000e7919 */ /* 0x000e620000002600 */
[----:B------:R-:W-:Y:S01]  /*c330*/  ISETP.NE.AND.EX P1, PT, RZ, UR7, PT, P1 ;  /* 0x00000007ff007c0c */ /* 0x000fe2000bf25310 */
[----:B------:R-:W-:-:S12]  /*c340*/  IMAD.MOV.U32 R7, RZ, RZ, R3 ;  /* 0x000000ffff077224 */ /* 0x000fd800078e0003 */
[----:B------:R-:W-:Y:S05]  /*c350*/  @!P1 BRA `(.L_x_291) ;  /* 0x0000000000289947 */ /* 0x000fea0003800000 */
[----:B------:R-:W-:Y:S02]  /*c360*/  ULDC UR8, c[0x0][0x734] ;  /* 0x0001cd0000087ab9 */ /* 0x000fe40000000800 */
[----:B------:R-:W-:-:S05]  /*c370*/  IADD3 R11, P1, R2, UR8, RZ ;  /* 0x00000008020b7c10 */ /* 0x000fca000ff3e0ff */
[----:B------:R-:W-:-:S04]  /*c380*/  IMAD.X R19, RZ, RZ, R3, P1 ;  /* 0x000000ffff137224 */ /* 0x000fc800008e0603 */
[----:B------:R-:W-:-:S04]  /*c390*/  IMAD.WIDE.U32 R8, R19, UR6, RZ ;  /* 0x0000000613087c25 */ /* 0x000fc8000f8e00ff */
[----:B------:R-:W-:-:S04]  /*c3a0*/  IMAD.WIDE.U32 R8, P1, R11, UR7, R8 ;  /* 0x000000070b087c25 */ /* 0x000fc8000f820008 */
[----:B------:R-:W-:-:S04]  /*c3b0*/  IMAD.WIDE.U32 R10, R11, UR6, RZ ;  /* 0x000000060b0a7c25 */ /* 0x000fc8000f8e00ff */
[----:B------:R-:W-:Y:S01]  /*c3c0*/  IMAD.X R7, RZ, RZ, RZ, P1 ;  /* 0x000000ffff077224 */ /* 0x000fe200008e06ff */
[----:B------:R-:W-:Y:S01]  /*c3d0*/  IADD3 RZ, P1, R11, R8, RZ ;  /* 0x000000080bff7210 */ /* 0x000fe20007f3e0ff */
[----:B------:R-:W-:-:S04]  /*c3e0*/  IMAD.MOV.U32 R6, RZ, RZ, R9 ;  /* 0x000000ffff067224 */ /* 0x000fc800078e0009 */
[----:B------:R-:W-:-:S08]  /*c3f0*/  IMAD.WIDE.U32.X R6, R19, UR7, R6, P1 ;  /* 0x0000000713067c25 */ /* 0x000fd000088e0406 */
.L_x_291:
[--C-:B------:R-:W-:Y:S01]  /*c400*/  SHF.R.U64 R10, R6, UR9, R7.reuse ;  /* 0x00000009060a7c19 */ /* 0x100fe20008001207 */
[----:B------:R-:W-:Y:S01]  /*c410*/  ULDC.64 UR6, c[0x0][0x720] ;  /* 0x0001c80000067ab9 */ /* 0x000fe20000000a00 */
[----:B------:R-:W-:Y:S01]  /*c420*/  SHF.R.U32.HI R6, RZ, UR9, R7 ;  /* 0x00000009ff067c19 */ /* 0x000fe20008011607 */
[----:B------:R-:W2:Y:S01]  /*c430*/  LDC R22, c[0x0][0x144] ;  /* 0x00005100ff167b82 */ /* 0x000ea20000000800 */
[----:B------:R-:W-:Y:S01]  /*c440*/  IADD3 R9, P1, RZ, -R10, RZ ;  /* 0x8000000aff097210 */ /* 0x000fe20007f3e0ff */
[----:B------:R-:W-:Y:S01]  /*c450*/  ULDC.64 UR10, c[0x0][0x740] ;  /* 0x0001d000000a7ab9 */ /* 0x000fe20000000a00 */
[----:B0-----:R-:W-:Y:S01]  /*c460*/  I2FP.F32.U32 R11, R17 ;  /* 0x00000011000b7245 */ /* 0x001fe20000201000 */
[----:B------:R-:W-:Y:S02]  /*c470*/  ULDC UR8, c[0x0][0x708] ;  /* 0x0001c20000087ab9 */ /* 0x000fe40000000800 */
[----:B------:R-:W-:Y:S01]  /*c480*/  IMAD.X R6, RZ, RZ, ~R6, P1 ;  /* 0x000000ffff067224 */ /* 0x000fe200008e0e06 */
[----:B------:R-:W-:Y:S01]  /*c490*/  ISETP.NE.U32.AND P1, PT, RZ, UR10, PT ;  /* 0x0000000aff007c0c */ /* 0x000fe2000bf25070 */
[----:B------:R-:W0:Y:S02]  /*c4a0*/  LDC R19, c[0x0][0x148] ;  /* 0x00005200ff137b82 */ /* 0x000e240000000800 */
[----:B------:R-:W-:Y:S01]  /*c4b0*/  IMAD R8, R6, UR6, RZ ;  /* 0x0000000606087c24 */ /* 0x000fe2000f8e02ff */
[----:B------:R-:W-:Y:S01]  /*c4c0*/  ISETP.NE.AND.EX P1, PT, RZ, UR11, PT, P1 ;  /* 0x0000000bff007c0c */ /* 0x000fe2000bf25310 */
[----:B------:R-:W-:Y:S01]  /*c4d0*/  IMAD.WIDE.U32 R6, R9, UR6, R2 ;  /* 0x0000000609067c25 */ /* 0x000fe2000f8e0002 */
[----:B------:R-:W-:-:S03]  /*c4e0*/  ULDC UR6, c[0x0][0x150] ;  /* 0x0000540000067ab9 */ /* 0x000fc60000000800 */
[----:B------:R-:W-:Y:S02]  /*c4f0*/  IMAD R9, R9, UR7, R8 ;  /* 0x0000000709097c24 */ /* 0x000fe4000f8e0208 */
[----:B------:R-:W-:Y:S01]  /*c500*/  FMUL R8, R11, UR6 ;  /* 0x000000060b087c20 */ /* 0x000fe20008400000 */
[----:B------:R-:W-:Y:S01]  /*c510*/  ULDC UR6, c[0x0][0x718] ;  /* 0x0001c60000067ab9 */ /* 0x000fe20000000800 */
[----:B------:R-:W-:Y:S01]  /*c520*/  ULDC UR7, c[0x0][0x154] ;  /* 0x0000550000077ab9 */ /* 0x000fe20000000800 */
[----:B------:R-:W-:-:S03]  /*c530*/  IMAD.IADD R7, R7, 0x1, R9 ;  /* 0x0000000107077824 */ /* 0x000fc600078e0209 */
[----:B------:R-:W3:Y:S02]  /*c540*/  F2I.U32.TRUNC.NTZ R8, R8 ;  /* 0x0000000800087305 */ /* 0x000ee4000020f000 */
[----:B------:R-:W-:Y:S02]  /*c550*/  SHF.R.U64 R11, R6, UR6, R7 ;  /* 0x00000006060b7c19 */ /* 0x000fe40008001207 */
[----:B-1----:R-:W-:-:S05]  /*c560*/  I2FP.F32.U32 R6, R14 ;  /* 0x0000000e00067245 */ /* 0x002fca0000201000 */
[----:B------:R-:W-:Y:S01]  /*c570*/  FMUL R21, R6, UR7 ;  /* 0x0000000706157c20 */ /* 0x000fe20008400000 */
[----:B------:R-:W-:Y:S01]  /*c580*/  SHF.R.U32.HI R6, RZ, UR6, R7 ;  /* 0x00000006ff067c19 */ /* 0x000fe20008011607 */
[----:B------:R-:W-:-:S03]  /*c590*/  ULDC UR6, c[0x0][0x758] ;  /* 0x0001d60000067ab9 */ /* 0x000fc60000000800 */
[--C-:B------:R-:W-:Y:S01]  /*c5a0*/  SHF.R.U64 R20, R11, UR8, R6.reuse ;  /* 0x000000080b147c19 */ /* 0x100fe20008001206 */
[----:B------:R-:W1:Y:S01]  /*c5b0*/  F2I.U32.TRUNC.NTZ R21, R21 ;  /* 0x0000001500157305 */ /* 0x000e62000020f000 */
[----:B------:R-:W-:Y:S01]  /*c5c0*/  SHF.R.U32.HI R7, RZ, UR8, R6 ;  /* 0x00000008ff077c19 */ /* 0x000fe20008011606 */
[----:B---3--:R-:W-:-:S03]  /*c5d0*/  IMAD.MOV R8, RZ, RZ, -R8 ;  /* 0x000000ffff087224 */ /* 0x008fc600078e0a08 */
[----:B------:R-:W-:Y:S01]  /*c5e0*/  SHF.R.U64 R18, R20, UR6, R7 ;  /* 0x0000000614127c19 */ /* 0x000fe20008001207 */
[----:B--2---:R-:W-:Y:S01]  /*c5f0*/  IMAD R17, R22, R8, R17 ;  /* 0x0000000816117224 */ /* 0x004fe200078e0211 */
[----:B------:R-:W-:-:S03]  /*c600*/  SHF.R.U32.HI R23, RZ, UR6, R7 ;  /* 0x00000006ff177c19 */ /* 0x000fc60008011607 */
[----:B------:R-:W-:Y:S02]  /*c610*/  IMAD.MOV.U32 R6, RZ, RZ, R18 ;  /* 0x000000ffff067224 */ /* 0x000fe400078e0012 */
[----:B------:R-:W-:Y:S01]  /*c620*/  IMAD.MOV.U32 R7, RZ, RZ, R23 ;  /* 0x000000ffff077224 */ /* 0x000fe200078e0017 */
[----:B-1----:R-:W-:Y:S06]  /*c630*/  @!P1 BRA `(.L_x_292) ;  /* 0x0000000000289947 */ /* 0x002fec0003800000 */
[----:B------:R-:W-:Y:S02]  /*c640*/  ULDC UR6, c[0x0][0x74c] ;  /* 0x0001d30000067ab9 */ /* 0x000fe40000000800 */
[----:B------:R-:W-:-:S05]  /*c650*/  IADD3 R7, P1, R18, UR6, RZ ;  /* 0x0000000612077c10 */ /* 0x000fca000ff3e0ff */
[----:B------:R-:W-:-:S04]  /*c660*/  IMAD.X R23, RZ, RZ, R23, P1 ;  /* 0x000000ffff177224 */ /* 0x000fc800008e0617 */
[----:B------:R-:W-:-:S04]  /*c670*/  IMAD.WIDE.U32 R8, R23, UR10, RZ ;  /* 0x0000000a17087c25 */ /* 0x000fc8000f8e00ff */
[----:B------:R-:W-:-:S04]  /*c680*/  IMAD.WIDE.U32 R8, P1, R7, UR11, R8 ;  /* 0x0000000b07087c25 */ /* 0x000fc8000f820008 */
[----:B------:R-:W-:-:S04]  /*c690*/  IMAD.WIDE.U32 R6, R7, UR10, RZ ;  /* 0x0000000a07067c25 */ /* 0x000fc8000f8e00ff */
[----:B------:R-:W-:Y:S01]  /*c6a0*/  IMAD.MOV.U32 R6, RZ, RZ, R9 ;  /* 0x000000ffff067224 */ /* 0x000fe200078e0009 */
[----:B------:R-:W-:Y:S01]  /*c6b0*/  IADD3 RZ, P4, R7, R8, RZ ;  /* 0x0000000807ff7210 */ /* 0x000fe20007f9e0ff */
[----:B------:R-:W-:-:S04]  /*c6c0*/  IMAD.X R7, RZ, RZ, RZ, P1 ;  /* 0x000000ffff077224 */ /* 0x000fc800008e06ff */
[----:B------:R-:W-:-:S08]  /*c6d0*/  IMAD.WIDE.U32.X R6, R23, UR11, R6, P4 ;  /* 0x0000000b17067c25 */ /* 0x000fd0000a0e0406 */
.L_x_292:
[----:B------:R-:W-:Y:S01]  /*c6e0*/  ULDC UR6, c[0x0][0x748] ;  /* 0x0001d20000067ab9 */ /* 0x000fe20000000800 */
[----:B------:R-:W-:Y:S01]  /*c6f0*/  LOP3.LUT R20, R20, UR21, RZ, 0xc0, !PT ;  /* 0x0000001514147c12 */ /* 0x000fe2000f8ec0ff */
[----:B------:R-:W-:Y:S01]  /*c700*/  IMAD.MOV R21, RZ, RZ, -R21 ;  /* 0x000000ffff157224 */ /* 0x000fe200078e0a15 */
[----:B------:R-:W-:Y:S01]  /*c710*/  SHF.R.U64 R7, R6, UR6, R7 ;  /* 0x0000000606077c19 */ /* 0x000fe20008001207 */
[----:B------:R-:W-:Y:S01]  /*c720*/  ULDC UR6, c[0x0][0x738] ;  /* 0x0001ce0000067ab9 */ /* 0x000fe20000000800 */
[----:B------:R-:W-:Y:S01]  /*c730*/  LOP3.LUT R11, R11, UR4, RZ, 0xc0, !PT ;  /* 0x000000040b0b7c12 */ /* 0x000fe2000f8ec0ff */
[----:B0-----:R-:W-:Y:S01]  /*c740*/  @P3 IMAD R17, R19, R21, R14 ;  /* 0x0000001513113224 */ /* 0x001fe200078e020e */
[----:B------:R-:W-:Y:S01]  /*c750*/  ULDC UR7, c[0x0][0x710] ;  /* 0x0001c40000077ab9 */ /* 0x000fe20000000800 */
[----:B------:R-:W-:Y:S02]  /*c760*/  IMAD.MOV R9, RZ, RZ, -R7 ;  /* 0x000000ffff097224 */ /* 0x000fe400078e0a07 */
[----:B------:R-:W-:-:S02]  /*c770*/  IMAD R20, R7, UR5, R20 ;  /* 0x0000000507147c24 */ /* 0x000fc4000f8e0214 */
[----:B------:R-:W-:Y:S01]  /*c780*/  IMAD R18, R9, UR6, R18 ;  /* 0x0000000609127c24 */ /* 0x000fe2000f8e0212 */
[----:B------:R-:W-:Y:S01]  /*c790*/  ULDC UR6, c[0x0][0x700] ;  /* 0x0001c00000067ab9 */ /* 0x000fe20000000800 */
[----:B------:R-:W-:Y:S02]  /*c7a0*/  IMAD R17, R20, UR7, R17 ;  /* 0x0000000714117c24 */ /* 0x000fe4000f8e0211 */
[----:B------:R-:W-:Y:S02]  /*c7b0*/  IMAD R18, R18, UR6, R11 ;  /* 0x0000000612127c24 */ /* 0x000fe4000f8e020b */
[----:B------:R-:W-:-:S03]  /*c7c0*/  IMAD.MOV.U32 R6, RZ, RZ, 0x1 ;  /* 0x00000001ff067424 */ /* 0x000fc600078e00ff */
[----:B------:R-:W-:Y:S02]  /*c7d0*/  SEL R14, R18, R17, !P3 ;  /* 0x00000011120e7207 */ /* 0x000fe40005800000 */
[----:B------:R-:W-:-:S07]  /*c7e0*/  SEL R11, R17, R18, !P3 ;  /* 0x00000012110b7207 */ /* 0x000fce0005800000 */
.L_x_290:
[----:B------:R-:W-:Y:S05]  /*c7f0*/  BSYNC B1 ;  /* 0x0000000000017941 */ /* 0x000fea0003800000 */
.L_x_289:
[----:B------:R-:W-:-:S13]  /*c800*/  LOP3.LUT P1, RZ, R6, 0xff, RZ, 0xc0, !PT ;  /* 0x000000ff06ff7812 */ /* 0x000fda000782c0ff */
[----:B------:R-:W-:Y:S05]  /*c810*/  @P1 BRA `(.L_x_293) ;  /* 0xfffffff4001c1947 */ /* 0x000fea000383ffff */
[----:B------:R-:W-:Y:S05]  /*c820*/  BSYNC B0 ;  /* 0x0000000000007941 */ /* 0x000fea0003800000 */
.L_x_281:
[----:B------:R-:W-:-:S03]  /*c830*/  UMOV UR6, 0xffffffff ;  /* 0xffffffff00067882 */ /* 0x000fc60000000000 */
[----:B------:R-:W-:Y:S05]  /*c840*/  BRA.DIV UR6, `(.L_x_294) ;  /* 0x0000000606287947 */ /* 0x000fea000b800000 */
[----:B------:R-:W-:-:S13]  /*c850*/  ELECT P0, URZ, PT ;  /* 0x00000000003f782f */ /* 0x000fda0003800000 */
.L_x_309:
[----:B------:R-:W-:Y:S04]  /*c860*/  BSSY B0, `(.L_x_295) ;  /* 0x0000034000007945 */ /* 0x000fe80003800000 */
[----:B------:R-:W-:Y:S05]  /*c870*/  @!P0 BRA `(.L_x_296) ;  /* 0x0000000000c88947 */ /* 0x000fea0003800000 */
[----:B------:R-:W-:-:S04]  /*c880*/  LOP3.LUT R4, R4, 0x2, RZ, 0xfc, !PT ;  /* 0x0000000204047812 */ /* 0x000fc800078efcff */
[----:B------:R-:W-:-:S13]  /*c890*/  ISETP.NE.AND P0, PT, R4, 0x3, PT ;  /* 0x000000030400780c */ /* 0x000fda0003f05270 */
[----:B------:R-:W-:Y:S05]  /*c8a0*/  @!P0 BRA `(.L_x_297) ;  /* 0x0000000000048947 */ /* 0x000fea0003800000 */
[----:B------:R-:W-:Y:S01]  /*c8b0*/  BPT.TRAP 0x1 ;  /* 0x000000040000795c */ /* 0x000fe20000300000 */
.L_x_297:
[----:B------:R-:W0:Y:S01]  /*c8c0*/  S2R R3, SR_CgaCtaId ;  /* 0x0000000000037919 */ /* 0x000e220000008800 */
[----:B------:R-:W-:-:S04]  /*c8d0*/  MOV R0, 0x400 ;  /* 0x0000040000007802 */ /* 0x000fc80000000f00 */
[----:B0-----:R-:W-:Y:S02]  /*c8e0*/  LEA R0, R3, R0, 0x18 ;  /* 0x0000000003007211 */ /* 0x001fe400078ec0ff */
[----:B------:R-:W-:-:S03]  /*c8f0*/  SHF.L.U32 R3, R5, 0x1f, RZ ;  /* 0x0000001f05037819 */ /* 0x000fc600000006ff */
[----:B------:R-:W-:-:S04]  /*c900*/  VIADD R0, R0, 0x28 ;  /* 0x0000002800007836 */ /* 0x000fc80000000000 */
[C---:B------:R-:W-:Y:S02]  /*c910*/  IMAD R6, R13.reuse, 0x8, R0 ;  /* 0x000000080d067824 */ /* 0x040fe400078e0200 */
[----:B------:R-:W-:Y:S02]  /*c920*/  VIADD R13, R13, 0x1 ;  /* 0x000000010d0d7836 */ /* 0x000fe40000000000 */
[----:B------:R-:W0:Y:S03]  /*c930*/  SYNCS.PHASECHK.TRANS64.TRYWAIT P0, [R6+URZ], R3 ;  /* 0x00000003060075a7 */ /* 0x000e26000800017f */
[----:B------:R-:W-:-:S04]  /*c940*/  ISETP.NE.AND P1, PT, R13, 0x5, PT ;  /* 0x000000050d00780c */ /* 0x000fc80003f25270 */
[----:B------:R-:W-:Y:S02]  /*c950*/  SEL R2, RZ, 0x1, P1 ;  /* 0x00000001ff027807 */ /* 0x000fe40000800000 */
[----:B------:R-:W-:Y:S02]  /*c960*/  SEL R13, R13, RZ, P1 ;  /* 0x000000ff0d0d7207 */ /* 0x000fe40000800000 */
[----:B------:R-:W-:-:S03]  /*c970*/  LOP3.LUT R8, R5, R2, RZ, 0x3c, !PT ;  /* 0x0000000205087212 */ /* 0x000fc600078e3cff */
[----:B------:R-:W-:Y:S01]  /*c980*/  IMAD R7, R13, 0x8, R0 ;  /* 0x000000080d077824 */ /* 0x000fe200078e0200 */
[----:B------:R-:W-:Y:S01]  /*c990*/  SHF.L.U32 R4, R8, 0x1f, RZ ;  /* 0x0000001f08047819 */ /* 0x000fe200000006ff */
[----:B0-----:R-:W-:Y:S06]  /*c9a0*/  @!P0 BRA `(.L_x_298) ;  /* 0x0000000000f48947 */ /* 0x001fec0003800000 */
.L_x_310:
[----:B------:R-:W1:Y:S01]  /*c9b0*/  SYNCS.PHASECHK.TRANS64.TRYWAIT P0, [R7+URZ], R4 ;  /* 0x00000004070075a7 */ /* 0x000e62000800017f */
[----:B------:R-:W-:-:S05]  /*c9c0*/  VIADD R2, R13, 0x1 ;  /* 0x000000010d027836 */ /* 0x000fca0000000000 */
[----:B------:R-:W-:-:S04]  /*c9d0*/  ISETP.NE.AND P1, PT, R2, 0x5, PT ;  /* 0x000000050200780c */ /* 0x000fc80003f25270 */
[----:B0-----:R-:W-:Y:S02]  /*c9e0*/  SEL R3, RZ, 0x1, P1 ;  /* 0x00000001ff037807 */ /* 0x001fe40000800000 */
[----:B------:R-:W-:Y:S02]  /*c9f0*/  SEL R9, R2, RZ, P1 ;  /* 0x000000ff02097207 */ /* 0x000fe40000800000 */
[----:B------:R-:W-:-:S03]  /*ca00*/  LOP3.LUT R8, R8, R3, RZ, 0x3c, !PT ;  /* 0x0000000308087212 */ /* 0x000fc600078e3cff */
[----:B------:R-:W-:Y:S01]  /*ca10*/  IMAD R10, R9, 0x8, R0 ;  /* 0x00000008090a7824 */ /* 0x000fe200078e0200 */
[----:B------:R-:W-:Y:S01]  /*ca20*/  SHF.L.U32 R5, R8, 0x1f, RZ ;  /* 0x0000001f08057819 */ /* 0x000fe200000006ff */
[----:B-1----:R-:W-:Y:S06]  /*ca30*/  @!P0 BRA `(.L_x_299) ;  /* 0x0000000000e48947 */ /* 0x002fec0003800000 */
.L_x_311:
[----:B------:R-:W1:Y:S01]  /*ca40*/  SYNCS.PHASECHK.TRANS64.TRYWAIT P0, [R10+URZ], R5 ;  /* 0x000000050a0075a7 */ /* 0x000e62000800017f */
[----:B------:R-:W-:-:S05]  /*ca50*/  VIADD R2, R9, 0x1 ;  /* 0x0000000109027836 */ /* 0x000fca0000000000 */
[----:B------:R-:W-:-:S04]  /*ca60*/  ISETP.NE.AND P1, PT, R2, 0x5, PT ;  /* 0x000000050200780c */ /* 0x000fc80003f25270 */
[----:B------:R-:W-:Y:S02]  /*ca70*/  SEL R3, RZ, 0x1, P1 ;  /* 0x00000001ff037807 */ /* 0x000fe40000800000 */
[----:B0-----:R-:W-:Y:S02]  /*ca80*/  SEL R7, R2, RZ, P1 ;  /* 0x000000ff02077207 */ /* 0x001fe40000800000 */
[----:B------:R-:W-:-:S03]  /*ca90*/  LOP3.LUT R9, R8, R3, RZ, 0x3c, !PT ;  /* 0x0000000308097212 */ /* 0x000fc600078e3cff */
[----:B------:R-:W-:Y:S01]  /*caa0*/  IMAD R11, R7, 0x8, R0 ;  /* 0x00000008070b7824 */ /* 0x000fe200078e0200 */
[----:B------:R-:W-:Y:S01]  /*cab0*/  SHF.L.U32 R6, R9, 0x1f, RZ ;  /* 0x0000001f09067819 */ /* 0x000fe200000006ff */
[----:B-1----:R-:W-:Y:S06]  /*cac0*/  @!P0 BRA `(.L_x_300) ;  /* 0x0000000000d48947 */ /* 0x002fec0003800000 */
.L_x_312:
[----:B------:R-:W1:Y:S01]  /*cad0*/  SYNCS.PHASECHK.TRANS64.TRYWAIT P0, [R11+URZ], R6 ;  /* 0x000000060b0075a7 */ /* 0x000e62000800017f */
[----:B------:R-:W-:-:S05]  /*cae0*/  VIADD R2, R7, 0x1 ;  /* 0x0000000107027836 */ /* 0x000fca0000000000 */
[----:B------:R-:W-:-:S04]  /*caf0*/  ISETP.NE.AND P1, PT, R2, 0x5, PT ;  /* 0x000000050200780c */ /* 0x000fc80003f25270 */
[----:B------:R-:W-:Y:S02]  /*cb00*/  SEL R4, RZ, 0x1, P1 ;  /* 0x00000001ff047807 */ /* 0x000fe40000800000 */
[----:B------:R-:W-:Y:S02]  /*cb10*/  SEL R3, R2, RZ, P1 ;  /* 0x000000ff02037207 */ /* 0x000fe40000800000 */
[----:B------:R-:W-:Y:S01]  /*cb20*/  LOP3.LUT R4, R9, R4, RZ, 0x3c, !PT ;  /* 0x0000000409047212 */ /* 0x000fe200078e3cff */
[----:B-1----:R-:W-:Y:S06]  /*cb30*/  @!P0 BRA `(.L_x_301) ;  /* 0x0000000000cc8947 */ /* 0x002fec0003800000 */
.L_x_313:
[----:B------:R-:W-:Y:S01]  /*cb40*/  IMAD R3, R3, 0x8, R0 ;  /* 0x0000000803037824 */ /* 0x000fe200078e0200 */
[----:B------:R-:W-:-:S07]  /*cb50*/  SHF.L.U32 R0, R4, 0x1f, RZ ;  /* 0x0000001f04007819 */ /* 0x000fce00000006ff */
.L_x_302:
[----:B--2---:R2:W3:Y:S02]  /*cb60*/  SYNCS.PHASECHK.TRANS64.TRYWAIT P0, [R3+URZ], R0 ;  /* 0x00000000030075a7 */ /* 0x0044e4000800017f */
[----:B---3--:R-:W-:Y:S05]  /*cb70*/  @!P0 NANOSLEEP.SYNCS 0x989680 ;  /* 0x009896800000895d */ /* 0x008fea0003900000 */
[----:B------:R-:W3:Y:S02]  /*cb80*/  @!P0 SYNCS.PHASECHK.TRANS64 P0, [R3+URZ], R0 ;  /* 0x00000000030085a7 */ /* 0x000ee4000800007f */
[----:B---3--:R-:W-:Y:S05]  /*cb90*/  @!P0 BRA `(.L_x_302) ;  /* 0xfffffffc00f08947 */ /* 0x008fea000383ffff */
.L_x_296:
[----:B------:R-:W-:Y:S05]  /*cba0*/  BSYNC B0 ;  /* 0x0000000000007941 */ /* 0x000fea0003800000 */
.L_x_295:
[----:B------:R-:W-:Y:S05]  /*cbb0*/  EXIT ;  /* 0x000000000000794d */ /* 0x000fea0003800000 */
.L_x_17:
[----:B-1----:R-:W-:-:S04]  /*cbc0*/  IMAD.U32 R14, RZ, RZ, UR8 ;  /* 0x00000008ff0e7e24 */ /* 0x002fc8000f8e00ff */
[----:B------:R1:W4:Y:S03]  /*cbd0*/  SYNCS.PHASECHK.TRANS64.TRYWAIT P0, [R14+URZ], R13 ;  /* 0x0000000d0e0075a7 */ /* 0x000326000800017f */
[----:B----4-:R-:W-:Y:S05]  /*cbe0*/  @!P0 NANOSLEEP.SYNCS 0x989680 ;  /* 0x009896800000895d */ /* 0x010fea0003900000 */
[----:B------:R-:W4:Y:S02]  /*cbf0*/  @!P0 SYNCS.PHASECHK.TRANS64 P0, [R14+URZ], R13 ;  /* 0x0000000d0e0085a7 */ /* 0x000f24000800007f */
[----:B----4-:R-:W-:Y:S05]  /*cc00*/  @!P0 BRA `(.L_x_17) ;  /* 0xfffffffc00ec8947 */ /* 0x010fea000383ffff */
[----:B------:R-:W-:Y:S05]  /*cc10*/  BRA `(.L_x_16) ;  /* 0xffffff4800847947 */ /* 0x000fea000383ffff */
.L_x_282:
[----:B------:R-:W-:Y:S01]  /*cc20*/  BSSY B1, `(.L_x_303) ;  /* 0x0000006000017945 */ /* 0x000fe20003800000 */
[----:B------:R-:W-:-:S07]  /*cc30*/  IMAD.MOV.U32 R6, RZ, RZ, -0x1 ;  /* 0xffffffffff067424 */ /* 0x000fce00078e00ff */
[----:B------:R-:W-:Y:S05]  /*cc40*/  WARPSYNC.COLLECTIVE R6, `(.L_x_304) ;  /* 0x00000000060c7348 */ /* 0x000fea0003c00000 */
[----:B------:R-:W-:Y:S02]  /*cc50*/  ELECT P1, UR62, PT ;  /* 0x00000000003e782f */ /* 0x000fe40003820000 */
[----:B------:R-:W-:Y:S01]  /*cc60*/  MOV R6, UR62 ;  /* 0x0000003e00067c02 */ /* 0x000fe20008000f00 */
[----:B------:R-:W-:Y:S10]  /*cc70*/  ENDCOLLECTIVE ;  /* 0x000000000000791b */ /* 0x000ff40003800000 */
.L_x_304:
[----:B------:R-:W-:Y:S05]  /*cc80*/  BSYNC B1 ;  /* 0x0000000000017941 */ /* 0x000fea0003800000 */
.L_x_303:
[----:B------:R-:W-:Y:S05]  /*cc90*/  BRA `(.L_x_305) ;  /* 0xfffffff000087947 */ /* 0x000fea000383ffff */
.L_x_285:
[----:B0-----:R0:W1:Y:S02]  /*cca0*/  SYNCS.PHASECHK.TRANS64.TRYWAIT P1, [R14+URZ+0x28], R9 ;  /* 0x000028090e0075a7 */ /* 0x001064000802017f */
[----:B-1----:R-:W-:Y:S05]  /*ccb0*/  @!P1 NANOSLEEP.SYNCS 0x989680 ;  /* 0x009896800000995d */ /* 0x002fea0003900000 */
[----:B------:R-:W1:Y:S02]  /*ccc0*/  @!P1 SYNCS.PHASECHK.TRANS64 P1, [R14+URZ+0x28], R9 ;  /* 0x000028090e0095a7 */ /* 0x000e64000802007f */
[----:B-1----:R-:W-:Y:S05]  /*ccd0*/  @!P1 BRA `(.L_x_285) ;  /* 0xfffffffc00f09947 */ /* 0x002fea000383ffff */
[----:B------:R-:W-:Y:S05]  /*cce0*/  BRA `(.L_x_306) ;  /* 0xfffffff000407947 */ /* 0x000fea000383ffff */
.L_x_294:
[----:B------:R-:W-:Y:S01]  /*ccf0*/  BSSY B0, `(.L_x_307) ;  /* 0x0000006000007945 */ /* 0x000fe20003800000 */
[----:B------:R-:W-:-:S07]  /*cd00*/  IMAD.MOV.U32 R6, RZ, RZ, -0x1 ;  /* 0xffffffffff067424 */ /* 0x000fce00078e00ff */
[----:B------:R-:W-:Y:S05]  /*cd10*/  WARPSYNC.COLLECTIVE R6, `(.L_x_308) ;  /* 0x00000000060c7348 */ /* 0x000fea0003c00000 */
[----:B------:R-:W-:Y:S02]  /*cd20*/  ELECT P1, UR62, PT ;  /* 0x00000000003e782f */ /* 0x000fe40003820000 */
[----:B------:R-:W-:Y:S01]  /*cd30*/  MOV R6, UR62 ;  /* 0x0000003e00067c02 */ /* 0x000fe20008000f00 */
[----:B------:R-:W-:Y:S10]  /*cd40*/  ENDCOLLECTIVE ;  /* 0x000000000000791b */ /* 0x000ff40003800000 */
.L_x_308:
[----:B------:R-:W-:Y:S05]  /*cd50*/  BSYNC B0 ;  /* 0x0000000000007941 */ /* 0x000fea0003800000 */
.L_x_307:
[----:B------:R-:W-:Y:S01]  /*cd60*/  PLOP3.LUT P0, PT, P1, PT, PT, 0x80, 0x0 ;  /* 0x000000000000781c */ /* 0x000fe20000f0f070 */
[----:B------:R-:W-:-:S12]  /*cd70*/  BRA `(.L_x_309) ;  /* 0xfffffff800b87947 */ /* 0x000fd8000383ffff */
.L_x_298:
[----:B0-----:R0:W1:Y:S02]  /*cd80*/  SYNCS.PHASECHK.TRANS64.TRYWAIT P0, [R6+URZ], R3 ;  /* 0x00000003060075a7 */ /* 0x001064000800017f */
[----:B-1----:R-:W-:Y:S05]  /*cd90*/  @!P0 NANOSLEEP.SYNCS 0x989680 ;  /* 0x009896800000895d */ /* 0x002fea0003900000 */
[----:B------:R-:W1:Y:S02]  /*cda0*/  @!P0 SYNCS.PHASECHK.TRANS64 P0, [R6+URZ], R3 ;  /* 0x00000003060085a7 */ /* 0x000e64000800007f */
[----:B-1----:R-:W-:Y:S05]  /*cdb0*/  @!P0 BRA `(.L_x_298) ;  /* 0xfffffffc00f08947 */ /* 0x002fea000383ffff */
[----:B------:R-:W-:Y:S05]  /*cdc0*/  BRA `(.L_x_310) ;  /* 0xfffffff800f87947 */ /* 0x000fea000383ffff */
.L_x_299:
[----:B0-----:R0:W1:Y:S02]  /*cdd0*/  SYNCS.PHASECHK.TRANS64.TRYWAIT P0, [R7+URZ], R4 ;  /* 0x00000004070075a7 */ /* 0x001064000800017f */
[----:B-1----:R-:W-:Y:S05]  /*cde0*/  @!P0 NANOSLEEP.SYNCS 0x989680 ;  /* 0x009896800000895d */ /* 0x002fea0003900000 */
[----:B------:R-:W1:Y:S02]  /*cdf0*/  @!P0 SYNCS.PHASECHK.TRANS64 P0, [R7+URZ], R4 ;  /* 0x00000004070085a7 */ /* 0x000e64000800007f */
[----:B-1----:R-:W-:Y:S05]  /*ce00*/  @!P0 BRA `(.L_x_299) ;  /* 0xfffffffc00f08947 */ /* 0x002fea000383ffff */
[----:B------:R-:W-:Y:S05]  /*ce10*/  BRA `(.L_x_311) ;  /* 0xfffffffc00087947 */ /* 0x000fea000383ffff */
.L_x_300:
[----:B0-----:R0:W1:Y:S02]  /*ce20*/  SYNCS.PHASECHK.TRANS64.TRYWAIT P0, [R10+URZ], R5 ;  /* 0x000000050a0075a7 */ /* 0x001064000800017f */
[----:B-1----:R-:W-:Y:S05]  /*ce30*/  @!P0 NANOSLEEP.SYNCS 0x989680 ;  /* 0x009896800000895d */ /* 0x002fea0003900000 */
[----:B------:R-:W1:Y:S02]  /*ce40*/  @!P0 SYNCS.PHASECHK.TRANS64 P0, [R10+URZ], R5 ;  /* 0x000000050a0085a7 */ /* 0x000e64000800007f */
[----:B-1----:R-:W-:Y:S05]  /*ce50*/  @!P0 BRA `(.L_x_300) ;  /* 0xfffffffc00f08947 */ /* 0x002fea000383ffff */
[----:B------:R-:W-:Y:S05]  /*ce60*/  BRA `(.L_x_312) ;  /* 0xfffffffc00187947 */ /* 0x000fea000383ffff */
.L_x_301:
[----:B-1----:R1:W2:Y:S02]  /*ce70*/  SYNCS.PHASECHK.TRANS64.TRYWAIT P0, [R11+URZ], R6 ;  /* 0x000000060b0075a7 */ /* 0x0022a4000800017f */
[----:B--2---:R-:W-:Y:S05]  /*ce80*/  @!P0 NANOSLEEP.SYNCS 0x989680 ;  /* 0x009896800000895d */ /* 0x004fea0003900000 */
[----:B------:R-:W2:Y:S02]  /*ce90*/  @!P0 SYNCS.PHASECHK.TRANS64 P0, [R11+URZ], R6 ;  /* 0x000000060b0085a7 */ /* 0x000ea4000800007f */
[----:B--2---:R-:W-:Y:S05]  /*cea0*/  @!P0 BRA `(.L_x_301) ;  /* 0xfffffffc00f08947 */ /* 0x004fea000383ffff */
[----:B------:R-:W-:Y:S05]  /*ceb0*/  BRA `(.L_x_313) ;  /* 0xfffffffc00207947 */ /* 0x000fea000383ffff */
.L_x_314:
[----:B------:R-:W-:-:S00]  /*cec0*/  BRA `(.L_x_314) ;  /* 0xfffffffc00fc7947 */ /* 0x000fc0000383ffff */
[----:B------:R-:W-:-:S00]  /*ced0*/  NOP ;  /* 0x0000000000007918 */ /* 0x000fc00000000000 */
        /* <DEDUP_REMOVED lines=10> */
.L_x_315:


//--------------------- .nv.shared._ZN7cutlass13device_kernelINS_4gemm6kernel13GemmUniversalIN4cute5tupleIJiiiiEEENS1_10collective13CollectiveMmaINS1_40MainloopSm90TmaGmmaWarpSpecializedSparseILi5ENS5_IJNS4_1CILi1EEESB_SB_EEENS1_35KernelTmaWarpSpecializedCooperativeEEENS5_IJNSA_ILi128EEENSA_ILi256EEENSA_ILi64EEEEEENS_6half_tENS5_IJNS4_6LayoutINS5_IJiNS5_IJNSA_ILi2EEEiEEEiEEENS5_IJlNS5_IJSB_SL_EEElEEEEENSK_INS5_IJNS5_IJNS5_IJNSA_ILi8EEESL_NSA_ILi4EEEEEEiEEENS5_IJNS5_IJNSA_ILi16EEESL_SL_EEEiEEEiEEENS5_IJNS5_IJNS5_IJSH_SV_NSA_ILi1024EEEEEENSA_ILi4096EEEEEENS5_IJNS5_IJSB_NSA_ILi512EEENSA_ILi32EEEEEElEEElEEEEEEEESJ_NS5_IJlSB_lEEENS4_8TiledMMAINS4_8MMA_AtomIJNS4_4SM904GMMA6SPARSE27GMMA_64x256x32_F32F16F16_SSILNS1E_5MajorE0ELS1H_0ELNS1E_7ScaleInE1ELS1I_1ELNS1E_9SparseSelE0EEEEEENSK_INS5_IJSL_SB_SB_EEENS5_IJSB_NSA_ILi0EEES1N_EEEEENS5_IJNS4_10UnderscoreES1Q_S1Q_EEEEENS4_13SM90_TMA_LOADENS4_14ComposedLayoutINS4_7SwizzleILi2ELi4ELi3EEENS4_25smem_sparse_ptr_flag_bitsILi2ELi16EEENSK_INS5_IJNS5_IJSB_SR_EEENS5_IJSL_S14_EEEEEENS5_IJNS5_IJS1N_SH_EEESO_EEEEEEEvNS4_8identityES1T_NS1U_INS1V_ILi3ELi4ELi3EEENS4_18smem_ptr_flag_bitsILi16EEENSK_INS5_IJSR_SH_EEENS5_IJSH_SB_EEEEEEEvS26_EENS_8epilogue10collective6detail29Sm90TmaWarpSpecializedAdapterINS2G_15DefaultEpilogueIfNS5_IJSB_llEEES2K_NS2F_6thread17LinearCombinationIfLi1EffLNS2L_9ScaleType4KindE0ELNS_15FloatRoundStyleE2EfEENS1_15EpilogueDefaultEEEEEvvEEEEvNT_6ParamsE --------------------------
	.section	.nv.shared._ZN7cutlass13device_kernelINS_4gemm6kernel13GemmUniversalIN4cute5tupleIJiiiiEEENS1_10collective13CollectiveMmaINS1_40MainloopSm90TmaGmmaWarpSpecializedSparseILi5ENS5_IJNS4_1CILi1EEESB_SB_EEENS1_35KernelTmaWarpSpecializedCooperativeEEENS5_IJNSA_ILi128EEENSA_ILi256EEENSA_ILi64EEEEEENS_6half_tENS5_IJNS4_6LayoutINS5_IJiNS5_IJNSA_ILi2EEEiEEEiEEENS5_IJlNS5_IJSB_SL_EEElEEEEENSK_INS5_IJNS5_IJNS5_IJNSA_ILi8EEESL_NSA_ILi4EEEEEEiEEENS5_IJNS5_IJNSA_ILi16EEESL_SL_EEEiEEEiEEENS5_IJNS5_IJNS5_IJSH_SV_NSA_ILi1024EEEEEENSA_ILi4096EEEEEENS5_IJNS5_IJSB_NSA_ILi512EEENSA_ILi32EEEEEElEEElEEEEEEEESJ_NS5_IJlSB_lEEENS4_8TiledMMAINS4_8MMA_AtomIJNS4_4SM904GMMA6SPARSE27GMMA_64x256x32_F32F16F16_SSILNS1E_5MajorE0ELS1H_0ELNS1E_7ScaleInE1ELS1I_1ELNS1E_9SparseSelE0EEEEEENSK_INS5_IJSL_SB_SB_EEENS5_IJSB_NSA_ILi0EEES1N_EEEEENS5_IJNS4_10UnderscoreES1Q_S1Q_EEEEENS4_13SM90_TMA_LOADENS4_14ComposedLayoutINS4_7SwizzleILi2ELi4ELi3EEENS4_25smem_sparse_ptr_flag_bitsILi2ELi16EEENSK_INS5_IJNS5_IJSB_SR_EEENS5_IJSL_S14_EEEEEENS5_IJNS5_IJS1N_SH_EEESO_EEEEEEEvNS4_8identityES1T_NS1U_INS1V_ILi3ELi4ELi3EEENS4_18smem_ptr_flag_bitsILi16EEENSK_INS5_IJSR_SH_EEENS5_IJSH_SB_EEEEEEEvS26_EENS_8epilogue10collective6detail29Sm90TmaWarpSpecializedAdapterINS2G_15DefaultEpilogueIfNS5_IJSB_llEEES2K_NS2F_6thread17LinearCombinationIfLi1EffLNS2L_9ScaleType4KindE0ELNS_15FloatRoundStyleE2EfEENS1_15EpilogueDefaultEEEEEvvEEEEvNT_6ParamsE,"aw",@nobits
	.sectionflags	@""
	.align	16
	.zero		1024


//--------------------- .nv.shared.reserved.0     --------------------------
	.section	.nv.shared.reserved.0,"aw",@nobits
	.weak		__nv_reservedSMEM_offset_0_alias
	.size		__nv_reservedSMEM_offset_0_alias, 0, 0
	.other		__nv_reservedSMEM_offset_0_alias,@"STO_CUDA_RESERVED_SHARED STV_DEFAULT"
__nv_reservedSMEM_offset_0_alias:
	.zero		0


//--------------------- .nv.global                --------------------------
	.section	.nv.global,"aw",@nobits
.nv.global:
	.type		_ZN39_INTERNAL_126c99db_4_k_cu_03716fe0_27954cute1_E,@object
	.size		_ZN39_INTERNAL_126c99db_4_k_cu_03716fe0_27954cute1_E,(_ZN39_INTERNAL_126c99db_4_k_cu_03716fe0_27954cuda3std3__45__cpo6cbeginE - _ZN39_INTERNAL_126c99db_4_k_cu_03716fe0_27954cute1_E)
_ZN39_INTERNAL_126c99db_4_k_cu_03716fe0_27954cute1_E:
	.zero		1
	.type		_ZN39_INTERNAL_126c99db_4_k_cu_03716fe0_27954cuda3std3__45__cpo6cbeginE,@object
	.size		_ZN39_INTERNAL_126c99db_4_k_cu_03716fe0_27954cuda3std3__45__cpo6cbeginE,(_ZN39_INTERNAL_126c99db_4_k_cu_03716fe0_27954cuda3std3__48in_placeE - _ZN39_INTERNAL_126c99db_4_k_cu_03716fe0_27954cuda3std3__45__cpo6cbeginE)
_ZN39_INTERNAL_126c99db_4_k_cu_03716fe0_27954cuda3std3__45__cpo6cbeginE:
	.zero		1
	.type		_ZN39_INTERNAL_126c99db_4_k_cu_03716fe0_27954cuda3std3__48in_placeE,@object
	.size		_ZN39_INTERNAL_126c99db_4_k_cu_03716fe0_27954cuda3std3__48in_placeE,(_ZN39_INTERNAL_126c99db_4_k_cu_03716fe0_27954cuda3std6ranges3__45__cpo9iter_moveE - _ZN39_INTERNAL_126c99db_4_k_cu_03716fe0_27954cuda3std3__48in_placeE)
_ZN39_INTERNAL_126c99db_4_k_cu_03716fe0_27954cuda3std3__48in_placeE:
	.zero		1
	.type		_ZN39_INTERNAL_126c99db_4_k_cu_03716fe0_27954cuda3std6ranges3__45__cpo9iter_moveE,@object
	.size		_ZN39_INTERNAL_126c99db_4_k_cu_03716fe0_27954cuda3std6ranges3__45__cpo9iter_moveE,(_ZN39_INTERNAL_126c99db_4_k_cu_03716fe0_27954cuda3std3__45__cpo5beginE - _ZN39_INTERNAL_126c99db_4_k_cu_03716fe0_27954cuda3std6ranges3__45__cpo9iter_moveE)
_ZN39_INTERNAL_126c99db_4_k_cu_03716fe0_27954cuda3std6ranges3__45__cpo9iter_moveE:
	.zero		1
	.type		_ZN39_INTERNAL_126c99db_4_k_cu_03716fe0_27954cuda3std3__45__cpo5beginE,@object
	.size		_ZN39_INTERNAL_126c99db_4_k_cu_03716fe0_27954cuda3std3__45__cpo5beginE,(_ZN39_INTERNAL_126c99db_4_k_cu_03716fe0_27954cuda3std3__441_GLOBAL__N__126c99db_4_k_cu_03716fe0_27956ignoreE - _ZN39_INTERNAL_126c99db_4_k_cu_03716fe0_27954cuda3std3__45__cpo5beginE)
_ZN39_INTERNAL_126c99db_4_k_cu_03716fe0_27954cuda3std3__45__cpo5beginE:
	.zero		1
	.type		_ZN39_INTERNAL_126c99db_4_k_cu_03716fe0_27954cuda3std3__441_GLOBAL__N__126c99db_4_k_cu_03716fe0_27956ignoreE,@object
	.size		_ZN39_INTERNAL_126c99db_4_k_cu_03716fe0_27954cuda3std3__441_GLOBAL__N__126c99db_4_k_cu_03716fe0_27956ignoreE,(_ZN39_INTERNAL_126c99db_4_k_cu_03716fe0_27954cute7productE - _ZN39_INTERNAL_126c99db_4_k_cu_03716fe0_27954cuda3std3__441_GLOBAL__N__126c99db_4_k_cu_03716fe0_27956ignoreE)
_ZN39_INTERNAL_126c99db_4_k_cu_03716fe0_27954cuda3std3__441_GLOBAL__N__126c99db_4_k_cu_03716fe0_27956ignoreE:
	.zero		1
	.type		_ZN39_INTERNAL_126c99db_4_k_cu_03716fe0_27954cute7productE,@object
	.size		_ZN39_INTERNAL_126c99db_4_k_cu_03716fe0_27954cute7productE,(_ZN39_INTERNAL_126c99db_4_k_cu_03716fe0_27954cuda3std3__45__cpo3endE - _ZN39_INTERNAL_126c99db_4_k_cu_03716fe0_27954cute7productE)
_ZN39_INTERNAL_126c99db_4_k_cu_03716fe0_27954cute7productE:
	.zero		1
	.type		_ZN39_INTERNAL_126c99db_4_k_cu_03716fe0_27954cuda3std3__45__cpo3endE,@object
	.size		_ZN39_INTERNAL_126c99db_4_k_cu_03716fe0_27954cuda3std3__45__cpo3endE,(_ZN39_INTERNAL_126c99db_4_k_cu_03716fe0_27954cuda3std3__419piecewise_constructE - _ZN39_INTERNAL_126c99db_4_k_cu_03716fe0_27954cuda3std3__45__cpo3endE)
_ZN39_INTERNAL_126c99db_4_k_cu_03716fe0_27954cuda3std3__45__cpo3endE:
	.zero		1
	.type		_ZN39_INTERNAL_126c99db_4_k_cu_03716fe0_27954cuda3std3__419piecewise_constructE,@object
	.size		_ZN39_INTERNAL_126c99db_4_k_cu_03716fe0_27954cuda3std3__419piecewise_constructE,(_ZN39_INTERNAL_126c99db_4_k_cu_03716fe0_27954cuda3std3__45__cpo4cendE - _ZN39_INTERNAL_126c99db_4_k_cu_03716fe0_27954cuda3std3__419piecewise_constructE)
_ZN39_INTERNAL_126c99db_4_k_cu_03716fe0_27954cuda3std3__419piecewise_constructE:
	.zero		1
	.type		_ZN39_INTERNAL_126c99db_4_k_cu_03716fe0_27954cuda3std3__45__cpo4cendE,@object
	.size		_ZN39_INTERNAL_126c99db_4_k_cu_03716fe0_27954cuda3std3__45__cpo4cendE,(_ZN39_INTERNAL_126c99db_4_k_cu_03716fe0_27954cuda3std6ranges3__45__cpo4swapE - _ZN39_INTERNAL_126c99db_4_k_cu_03716fe0_27954cuda3std3__45__cpo4cendE)
_ZN39_INTERNAL_126c99db_4_k_cu_03716fe0_27954cuda3std3__45__cpo4cendE:
	.zero		1
	.type		_ZN39_INTERNAL_126c99db_4_k_cu_03716fe0_27954cuda3std6ranges3__45__cpo4swapE,@object
	.size		_ZN39_INTERNAL_126c99db_4_k_cu_03716fe0_27954cuda3std6ranges3__45__cpo4swapE,(.L_7 - _ZN39_INTERNAL_126c99db_4_k_cu_03716fe0_27954cuda3std6ranges3__45__cpo4swapE)
_ZN39_INTERNAL_126c99db_4_k_cu_03716fe0_27954cuda3std6ranges3__45__cpo4swapE:
	.zero		1
.L_7:


//--------------------- .nv.constant0._ZN7cutlass13device_kernelINS_4gemm6kernel13GemmUniversalIN4cute5tupleIJiiiiEEENS1_10collective13CollectiveMmaINS1_40MainloopSm90TmaGmmaWarpSpecializedSparseILi5ENS5_IJNS4_1CILi1EEESB_SB_EEENS1_35KernelTmaWarpSpecializedCooperativeEEENS5_IJNSA_ILi128EEENSA_ILi256EEENSA_ILi64EEEEEENS_6half_tENS5_IJNS4_6LayoutINS5_IJiNS5_IJNSA_ILi2EEEiEEEiEEENS5_IJlNS5_IJSB_SL_EEElEEEEENSK_INS5_IJNS5_IJNS5_IJNSA_ILi8EEESL_NSA_ILi4EEEEEEiEEENS5_IJNS5_IJNSA_ILi16EEESL_SL_EEEiEEEiEEENS5_IJNS5_IJNS5_IJSH_SV_NSA_ILi1024EEEEEENSA_ILi4096EEEEEENS5_IJNS5_IJSB_NSA_ILi512EEENSA_ILi32EEEEEElEEElEEEEEEEESJ_NS5_IJlSB_lEEENS4_8TiledMMAINS4_8MMA_AtomIJNS4_4SM904GMMA6SPARSE27GMMA_64x256x32_F32F16F16_SSILNS1E_5MajorE0ELS1H_0ELNS1E_7ScaleInE1ELS1I_1ELNS1E_9SparseSelE0EEEEEENSK_INS5_IJSL_SB_SB_EEENS5_IJSB_NSA_ILi0EEES1N_EEEEENS5_IJNS4_10UnderscoreES1Q_S1Q_EEEEENS4_13SM90_TMA_LOADENS4_14ComposedLayoutINS4_7SwizzleILi2ELi4ELi3EEENS4_25smem_sparse_ptr_flag_bitsILi2ELi16EEENSK_INS5_IJNS5_IJSB_SR_EEENS5_IJSL_S14_EEEEEENS5_IJNS5_IJS1N_SH_EEESO_EEEEEEEvNS4_8identityES1T_NS1U_INS1V_ILi3ELi4ELi3EEENS4_18smem_ptr_flag_bitsILi16EEENSK_INS5_IJSR_SH_EEENS5_IJSH_SB_EEEEEEEvS26_EENS_8epilogue10collective6detail29Sm90TmaWarpSpecializedAdapterINS2G_15DefaultEpilogueIfNS5_IJSB_llEEES2K_NS2F_6thread17LinearCombinationIfLi1EffLNS2L_9ScaleType4KindE0ELNS_15FloatRoundStyleE2EfEENS1_15EpilogueDefaultEEEEEvvEEEEvNT_6ParamsE --------------------------
	.section	.nv.constant0._ZN7cutlass13device_kernelINS_4gemm6kernel13GemmUniversalIN4cute5tupleIJiiiiEEENS1_10collective13CollectiveMmaINS1_40MainloopSm90TmaGmmaWarpSpecializedSparseILi5ENS5_IJNS4_1CILi1EEESB_SB_EEENS1_35KernelTmaWarpSpecializedCooperativeEEENS5_IJNSA_ILi128EEENSA_ILi256EEENSA_ILi64EEEEEENS_6half_tENS5_IJNS4_6LayoutINS5_IJiNS5_IJNSA_ILi2EEEiEEEiEEENS5_IJlNS5_IJSB_SL_EEElEEEEENSK_INS5_IJNS5_IJNS5_IJNSA_ILi8EEESL_NSA_ILi4EEEEEEiEEENS5_IJNS5_IJNSA_ILi16EEESL_SL_EEEiEEEiEEENS5_IJNS5_IJNS5_IJSH_SV_NSA_ILi1024EEEEEENSA_ILi4096EEEEEENS5_IJNS5_IJSB_NSA_ILi512EEENSA_ILi32EEEEEElEEElEEEEEEEESJ_NS5_IJlSB_lEEENS4_8TiledMMAINS4_8MMA_AtomIJNS4_4SM904GMMA6SPARSE27GMMA_64x256x32_F32F16F16_SSILNS1E_5MajorE0ELS1H_0ELNS1E_7ScaleInE1ELS1I_1ELNS1E_9SparseSelE0EEEEEENSK_INS5_IJSL_SB_SB_EEENS5_IJSB_NSA_ILi0EEES1N_EEEEENS5_IJNS4_10UnderscoreES1Q_S1Q_EEEEENS4_13SM90_TMA_LOADENS4_14ComposedLayoutINS4_7SwizzleILi2ELi4ELi3EEENS4_25smem_sparse_ptr_flag_bitsILi2ELi16EEENSK_INS5_IJNS5_IJSB_SR_EEENS5_IJSL_S14_EEEEEENS5_IJNS5_IJS1N_SH_EEESO_EEEEEEEvNS4_8identityES1T_NS1U_INS1V_ILi3ELi4ELi3EEENS4_18smem_ptr_flag_bitsILi16EEENSK_INS5_IJSR_SH_EEENS5_IJSH_SB_EEEEEEEvS26_EENS_8epilogue10collective6detail29Sm90TmaWarpSpecializedAdapterINS2G_15DefaultEpilogueIfNS5_IJSB_llEEES2K_NS2F_6thread17LinearCombinationIfLi1EffLNS2L_9ScaleType4KindE0ELNS_15FloatRoundStyleE2EfEENS1_15EpilogueDefaultEEEEEvvEEEEvNT_6ParamsE,"a",@progbits
	.sectionflags	@""
	.align	4
.nv.constant0._ZN7cutlass13device_kernelINS_4gemm6kernel13GemmUniversalIN4cute5tupleIJiiiiEEENS1_10collective13CollectiveMmaINS1_40MainloopSm90TmaGmmaWarpSpecializedSparseILi5ENS5_IJNS4_1CILi1EEESB_SB_EEENS1_35KernelTmaWarpSpecializedCooperativeEEENS5_IJNSA_ILi128EEENSA_ILi256EEENSA_ILi64EEEEEENS_6half_tENS5_IJNS4_6LayoutINS5_IJiNS5_IJNSA_ILi2EEEiEEEiEEENS5_IJlNS5_IJSB_SL_EEElEEEEENSK_INS5_IJNS5_IJNS5_IJNSA_ILi8EEESL_NSA_ILi4EEEEEEiEEENS5_IJNS5_IJNSA_ILi16EEESL_SL_EEEiEEEiEEENS5_IJNS5_IJNS5_IJSH_SV_NSA_ILi1024EEEEEENSA_ILi4096EEEEEENS5_IJNS5_IJSB_NSA_ILi512EEENSA_ILi32EEEEEElEEElEEEEEEEESJ_NS5_IJlSB_lEEENS4_8TiledMMAINS4_8MMA_AtomIJNS4_4SM904GMMA6SPARSE27GMMA_64x256x32_F32F16F16_SSILNS1E_5MajorE0ELS1H_0ELNS1E_7ScaleInE1ELS1I_1ELNS1E_9SparseSelE0EEEEEENSK_INS5_IJSL_SB_SB_EEENS5_IJSB_NSA_ILi0EEES1N_EEEEENS5_IJNS4_10UnderscoreES1Q_S1Q_EEEEENS4_13SM90_TMA_LOADENS4_14ComposedLayoutINS4_7SwizzleILi2ELi4ELi3EEENS4_25smem_sparse_ptr_flag_bitsILi2ELi16EEENSK_INS5_IJNS5_IJSB_SR_EEENS5_IJSL_S14_EEEEEENS5_IJNS5_IJS1N_SH_EEESO_EEEEEEEvNS4_8identityES1T_NS1U_INS1V_ILi3ELi4ELi3EEENS4_18smem_ptr_flag_bitsILi16EEENSK_INS5_IJSR_SH_EEENS5_IJSH_SB_EEEEEEEvS26_EENS_8epilogue10collective6detail29Sm90TmaWarpSpecializedAdapterINS2G_15DefaultEpilogueIfNS5_IJSB_llEEES2K_NS2F_6thread17LinearCombinationIfLi1EffLNS2L_9ScaleType4KindE0ELNS_15FloatRoundStyleE2EfEENS1_15EpilogueDefaultEEEEEvvEEEEvNT_6ParamsE:
	.zero		1920


//--------------------- SYMBOLS --------------------------

	.type		.nv.reservedSmem.offset0,@object
	.size		.nv.reservedSmem.offset0,0x4
